	.target	sm_90a

	.elftype	@"ET_EXEC"


//--------------------- .note.nv.tkinfo           --------------------------
	.section	.note.nv.tkinfo,"",@"SHT_NOTE"
	.sectionflags	@"SHF_NOTE_NV_TKINFO"
	.tkinfo
        /*0018*/ 	.word	0x00000002
        /*0030*/ 	.string	""
        /*0030*/ 	.string	"ptxas"
        /*0030*/ 	.string	"Cuda compilation tools, release 13.0, V13.0.88"
        /*0030*/ 	.string	"Build cuda_13.0.r13.0/compiler.36424714_0"
        /*0030*/ 	.string	"-arch sm_90a -m 64 "



//--------------------- .note.nv.cuinfo           --------------------------
	.section	.note.nv.cuinfo,"",@"SHT_NOTE"
	.sectionflags	@"SHF_NOTE_NV_CUINFO"
        /*0018*/ 	.short	0x0002
        /*001a*/ 	.short	0x005a
        /*001c*/ 	.short	0x0082
	.zero		2


//--------------------- .nv.info                  --------------------------
	.section	.nv.info,"",@"SHT_CUDA_INFO"
	.align	4


	//----- nvinfo : EIATTR_REGCOUNT
	.align		4
        /*0000*/ 	.byte	0x04, 0x2f
        /*0002*/ 	.short	(.L_12 - .L_11)
	.align		4
.L_11:
        /*0004*/ 	.word	index@(_ZN7cutlass13device_kernelINS_4gemm6kernel13GemmUniversalIN4cute5tupleIJiiiiEEENS1_10collective13CollectiveMmaINS1_37MainloopSm90TmaGmmaWarpSpecializedFP8ILi4ENS5_IJNS4_1CILi1EEESB_SB_EEENS1_35KernelTmaWarpSpecializedCooperativeEEENS5_IJNSA_ILi256EEENSA_ILi64EEENSA_ILi128EEEEEENS_12float_e4m3_tENS5_IJlSB_lEEESJ_SK_NS4_8TiledMMAINS4_8MMA_AtomIJNS4_4SM904GMMA30MMA_64x64x32_F32E4M3E4M3_SS_TNILNSO_7ScaleInE1ELSQ_1EEEEEENS4_6LayoutINS5_IJNSA_ILi2EEESB_SB_EEENS5_IJSB_NSA_ILi0EEESW_EEEEENS5_IJNS4_10UnderscoreESZ_SZ_EEEEENS4_13SM90_TMA_LOADENS4_14ComposedLayoutINS4_7SwizzleILi3ELi4ELi3EEENS4_18smem_ptr_flag_bitsILi8EEENST_INS5_IJNSA_ILi8EEESH_EEENS5_IJSH_SB_EEEEEEEvNS4_8identityES12_S1C_vS1D_EENS_8epilogue10collective6detail29Sm90TmaWarpSpecializedAdapterINS1G_15DefaultEpilogueISJ_SK_SK_NS1F_6thread17LinearCombinationISJ_Li1EffLNS1K_9ScaleType4KindE0ELNS_15FloatRoundStyleE2ESJ_EENS1_15EpilogueDefaultEEEEEvvEEEEvNT_6ParamsE)
        /*0008*/ 	.word	0x000000a8


	//----- nvinfo : EIATTR_FRAME_SIZE
	.align		4
.L_12:
        /*000c*/ 	.byte	0x04, 0x11
        /*000e*/ 	.short	(.L_14 - .L_13)
	.align		4
.L_13:
        /*0010*/ 	.word	index@(_ZN7cutlass13device_kernelINS_4gemm6kernel13GemmUniversalIN4cute5tupleIJiiiiEEENS1_10collective13CollectiveMmaINS1_37MainloopSm90TmaGmmaWarpSpecializedFP8ILi4ENS5_IJNS4_1CILi1EEESB_SB_EEENS1_35KernelTmaWarpSpecializedCooperativeEEENS5_IJNSA_ILi256EEENSA_ILi64EEENSA_ILi128EEEEEENS_12float_e4m3_tENS5_IJlSB_lEEESJ_SK_NS4_8TiledMMAINS4_8MMA_AtomIJNS4_4SM904GMMA30MMA_64x64x32_F32E4M3E4M3_SS_TNILNSO_7ScaleInE1ELSQ_1EEEEEENS4_6LayoutINS5_IJNSA_ILi2EEESB_SB_EEENS5_IJSB_NSA_ILi0EEESW_EEEEENS5_IJNS4_10UnderscoreESZ_SZ_EEEEENS4_13SM90_TMA_LOADENS4_14ComposedLayoutINS4_7SwizzleILi3ELi4ELi3EEENS4_18smem_ptr_flag_bitsILi8EEENST_INS5_IJNSA_ILi8EEESH_EEENS5_IJSH_SB_EEEEEEEvNS4_8identityES12_S1C_vS1D_EENS_8epilogue10collective6detail29Sm90TmaWarpSpecializedAdapterINS1G_15DefaultEpilogueISJ_SK_SK_NS1F_6thread17LinearCombinationISJ_Li1EffLNS1K_9ScaleType4KindE0ELNS_15FloatRoundStyleE2ESJ_EENS1_15EpilogueDefaultEEEEEvvEEEEvNT_6ParamsE)
        /*0014*/ 	.word	0x00000000


	//----- nvinfo : EIATTR_MIN_STACK_SIZE
	.align		4
.L_14:
        /*0018*/ 	.byte	0x04, 0x12
        /*001a*/ 	.short	(.L_16 - .L_15)
	.align		4
.L_15:
        /*001c*/ 	.word	index@(_ZN7cutlass13device_kernelINS_4gemm6kernel13GemmUniversalIN4cute5tupleIJiiiiEEENS1_10collective13CollectiveMmaINS1_37MainloopSm90TmaGmmaWarpSpecializedFP8ILi4ENS5_IJNS4_1CILi1EEESB_SB_EEENS1_35KernelTmaWarpSpecializedCooperativeEEENS5_IJNSA_ILi256EEENSA_ILi64EEENSA_ILi128EEEEEENS_12float_e4m3_tENS5_IJlSB_lEEESJ_SK_NS4_8TiledMMAINS4_8MMA_AtomIJNS4_4SM904GMMA30MMA_64x64x32_F32E4M3E4M3_SS_TNILNSO_7ScaleInE1ELSQ_1EEEEEENS4_6LayoutINS5_IJNSA_ILi2EEESB_SB_EEENS5_IJSB_NSA_ILi0EEESW_EEEEENS5_IJNS4_10UnderscoreESZ_SZ_EEEEENS4_13SM90_TMA_LOADENS4_14ComposedLayoutINS4_7SwizzleILi3ELi4ELi3EEENS4_18smem_ptr_flag_bitsILi8EEENST_INS5_IJNSA_ILi8EEESH_EEENS5_IJSH_SB_EEEEEEEvNS4_8identityES12_S1C_vS1D_EENS_8epilogue10collective6detail29Sm90TmaWarpSpecializedAdapterINS1G_15DefaultEpilogueISJ_SK_SK_NS1F_6thread17LinearCombinationISJ_Li1EffLNS1K_9ScaleType4KindE0ELNS_15FloatRoundStyleE2ESJ_EENS1_15EpilogueDefaultEEEEEvvEEEEvNT_6ParamsE)
        /*0020*/ 	.word	0x00000000
.L_16:


//--------------------- .nv.compat                --------------------------
	.section	.nv.compat,"",@"SHT_CUDA_COMPAT_INFO"
	.align	4
        /*0000*/ 	.byte	0x02, 0x09, 0x01, 0x00, 0x02, 0x02, 0x04, 0x00, 0x02, 0x05, 0x05, 0x00, 0x03, 0x07, 0x01, 0x01
        /*0010*/ 	.byte	0x02, 0x03, 0x01, 0x00, 0x02, 0x06, 0x01, 0x00, 0x04, 0x0b, 0x08, 0x00, 0x00, 0x00, 0x00, 0x00
        /*0020*/ 	.byte	0x00, 0x00, 0x00, 0x00


//--------------------- .nv.info._ZN7cutlass13device_kernelINS_4gemm6kernel13GemmUniversalIN4cute5tupleIJiiiiEEENS1_10collective13CollectiveMmaINS1_37MainloopSm90TmaGmmaWarpSpecializedFP8ILi4ENS5_IJNS4_1CILi1EEESB_SB_EEENS1_35KernelTmaWarpSpecializedCooperativeEEENS5_IJNSA_ILi256EEENSA_ILi64EEENSA_ILi128EEEEEENS_12float_e4m3_tENS5_IJlSB_lEEESJ_SK_NS4_8TiledMMAINS4_8MMA_AtomIJNS4_4SM904GMMA30MMA_64x64x32_F32E4M3E4M3_SS_TNILNSO_7ScaleInE1ELSQ_1EEEEEENS4_6LayoutINS5_IJNSA_ILi2EEESB_SB_EEENS5_IJSB_NSA_ILi0EEESW_EEEEENS5_IJNS4_10UnderscoreESZ_SZ_EEEEENS4_13SM90_TMA_LOADENS4_14ComposedLayoutINS4_7SwizzleILi3ELi4ELi3EEENS4_18smem_ptr_flag_bitsILi8EEENST_INS5_IJNSA_ILi8EEESH_EEENS5_IJSH_SB_EEEEEEEvNS4_8identityES12_S1C_vS1D_EENS_8epilogue10collective6detail29Sm90TmaWarpSpecializedAdapterINS1G_15DefaultEpilogueISJ_SK_SK_NS1F_6thread17LinearCombinationISJ_Li1EffLNS1K_9ScaleType4KindE0ELNS_15FloatRoundStyleE2ESJ_EENS1_15EpilogueDefaultEEEEEvvEEEEvNT_6ParamsE --------------------------
	.section	.nv.info._ZN7cutlass13device_kernelINS_4gemm6kernel13GemmUniversalIN4cute5tupleIJiiiiEEENS1_10collective13CollectiveMmaINS1_37MainloopSm90TmaGmmaWarpSpecializedFP8ILi4ENS5_IJNS4_1CILi1EEESB_SB_EEENS1_35KernelTmaWarpSpecializedCooperativeEEENS5_IJNSA_ILi256EEENSA_ILi64EEENSA_ILi128EEEEEENS_12float_e4m3_tENS5_IJlSB_lEEESJ_SK_NS4_8TiledMMAINS4_8MMA_AtomIJNS4_4SM904GMMA30MMA_64x64x32_F32E4M3E4M3_SS_TNILNSO_7ScaleInE1ELSQ_1EEEEEENS4_6LayoutINS5_IJNSA_ILi2EEESB_SB_EEENS5_IJSB_NSA_ILi0EEESW_EEEEENS5_IJNS4_10UnderscoreESZ_SZ_EEEEENS4_13SM90_TMA_LOADENS4_14ComposedLayoutINS4_7SwizzleILi3ELi4ELi3EEENS4_18smem_ptr_flag_bitsILi8EEENST_INS5_IJNSA_ILi8EEESH_EEENS5_IJSH_SB_EEEEEEEvNS4_8identityES12_S1C_vS1D_EENS_8epilogue10collective6detail29Sm90TmaWarpSpecializedAdapterINS1G_15DefaultEpilogueISJ_SK_SK_NS1F_6thread17LinearCombinationISJ_Li1EffLNS1K_9ScaleType4KindE0ELNS_15FloatRoundStyleE2ESJ_EENS1_15EpilogueDefaultEEEEEvvEEEEvNT_6ParamsE,"",@"SHT_CUDA_INFO"
	.sectionflags	@""
	.align	4


	//----- nvinfo : EIATTR_CUDA_API_VERSION
	.align		4
        /*0000*/ 	.byte	0x04, 0x37
        /*0002*/ 	.short	(.L_18 - .L_17)
.L_17:
        /*0004*/ 	.word	0x00000082


	//----- nvinfo : EIATTR_KPARAM_INFO
	.align		4
.L_18:
        /*0008*/ 	.byte	0x04, 0x17
        /*000a*/ 	.short	(.L_20 - .L_19)
.L_19:
        /*000c*/ 	.word	0x00000000
        /*0010*/ 	.short	0x0000
        /*0012*/ 	.short	0x0070
        /*0014*/ 	.byte	0x00, 0xf0, 0x01, 0x10


	//----- nvinfo : EIATTR_SPARSE_MMA_MASK
	.align		4
.L_20:
        /*0018*/ 	.byte	0x03, 0x50
        /*001a*/ 	.short	0x0000


	//----- nvinfo : EIATTR_MAXREG_COUNT
	.align		4
        /*001c*/ 	.byte	0x03, 0x1b
        /*001e*/ 	.short	0x00a8


	//----- nvinfo : EIATTR_NUM_BARRIERS
	.align		4
        /*0020*/ 	.byte	0x02, 0x4c
        /*0022*/ 	.byte	0x01
	.zero		1


	//----- nvinfo : EIATTR_MERCURY_ISA_VERSION
	.align		4
        /*0024*/ 	.byte	0x03, 0x5f
        /*0026*/ 	.short	0x0101


	//----- nvinfo : EIATTR_INT_WARP_WIDE_INSTR_OFFSETS
	.align		4
        /*0028*/ 	.byte	0x04, 0x31
        /*002a*/ 	.short	(.L_22 - .L_21)


	//   ....[0]....
.L_21:
        /*002c*/ 	.word	0x000003d0


	//   ....[1]....
        /*0030*/ 	.word	0x000003e0


	//   ....[2]....
        /*0034*/ 	.word	0x000004d0


	//----- nvinfo : EIATTR_COOP_GROUP_MASK_REGIDS
	.align		4
.L_22:
        /*0038*/ 	.byte	0x04, 0x29
        /*003a*/ 	.short	(.L_24 - .L_23)


	//   ....[0]....
.L_23:
        /*003c*/ 	.word	0xffffffff


	//   ....[1]....
        /*0040*/ 	.word	0xffffffff


	//   ....[2]....
        /*0044*/ 	.word	0xffffffff


	//   ....[3]....
        /*0048*/ 	.word	0xffffffff


	//   ....[4]....
        /*004c*/ 	.word	0xffffffff


	//----- nvinfo : EIATTR_COOP_GROUP_INSTR_OFFSETS
	.align		4
.L_24:
        /*0050*/ 	.byte	0x04, 0x28
        /*0052*/ 	.short	(.L_26 - .L_25)


	//   ....[0]....
.L_25:
        /*0054*/ 	.word	0x00000060


	//   ....[1]....
        /*0058*/ 	.word	0x00000070


	//   ....[2]....
        /*005c*/ 	.word	0x00000130


	//   ....[3]....
        /*0060*/ 	.word	0x000002c0


	//   ....[4]....
        /*0064*/ 	.word	0x00000fc0


	//----- nvinfo : EIATTR_REG_RECONFIG
	.align		4
.L_26:
        /*0068*/ 	.byte	0x01, 0x54
	.zero		2


	//----- nvinfo : EIATTR_MBARRIER_INSTR_OFFSETS
	.align		4
        /*006c*/ 	.byte	0x04, 0x39
        /*006e*/ 	.short	(.L_28 - .L_27)


	//   ....[0]....
.L_27:
        /*0070*/ 	.word	0x00000230
        /*0074*/ 	.word	0x000000ff
        /*0078*/ 	.word	0x00000000
        /*007c*/ 	.short	0x0100
        /*007e*/ 	.byte	0x08
	.zero		1


	//   ....[1]....
        /*0080*/ 	.word	0x00000240
        /*0084*/ 	.word	0x000000ff
        /*0088*/ 	.word	0x00000020
        /*008c*/ 	.short	0x0100
        /*008e*/ 	.byte	0x08
	.zero		1


	//   ....[2]....
        /*0090*/ 	.word	0x00000250
        /*0094*/ 	.word	0x000000ff
        /*0098*/ 	.word	0x00000008
        /*009c*/ 	.short	0x0100
        /*009e*/ 	.byte	0x08
	.zero		1


	//   ....[3]....
        /*00a0*/ 	.word	0x00000260
        /*00a4*/ 	.word	0x000000ff
        /*00a8*/ 	.word	0x00000028
        /*00ac*/ 	.short	0x0100
        /*00ae*/ 	.byte	0x08
	.zero		1


	//   ....[4]....
        /*00b0*/ 	.word	0x00000270
        /*00b4*/ 	.word	0x000000ff
        /*00b8*/ 	.word	0x00000010
        /*00bc*/ 	.short	0x0100
        /*00be*/ 	.byte	0x08
	.zero		1


	//   ....[5]....
        /*00c0*/ 	.word	0x00000280
        /*00c4*/ 	.word	0x000000ff
        /*00c8*/ 	.word	0x00000030
        /*00cc*/ 	.short	0x0100
        /*00ce*/ 	.byte	0x08
	.zero		1


	//   ....[6]....
        /*00d0*/ 	.word	0x00000290
        /*00d4*/ 	.word	0x000000ff
        /*00d8*/ 	.word	0x00000018
        /*00dc*/ 	.short	0x0100
        /*00de*/ 	.byte	0x08
	.zero		1


	//   ....[7]....
        /*00e0*/ 	.word	0x000002a0
        /*00e4*/ 	.word	0x000000ff
        /*00e8*/ 	.word	0x00000038
        /*00ec*/ 	.short	0x0100
        /*00ee*/ 	.byte	0x08
	.zero		1


	//   ....[8]....
        /*00f0*/ 	.word	0x00000520
        /*00f4*/ 	.word	0x000000ff
        /*00f8*/ 	.word	0x00000050
        /*00fc*/ 	.short	0x0100
        /*00fe*/ 	.byte	0x06
	.zero		1


	//   ....[9]....
        /*0100*/ 	.word	0x00000580
        /*0104*/ 	.word	0x000000ff
        /*0108*/ 	.word	0x00000058
        /*010c*/ 	.short	0x0100
        /*010e*/ 	.byte	0x06
	.zero		1


	//   ....[10]....
        /*0110*/ 	.word	0x000014f0
        /*0114*/ 	.word	0x000000ff
        /*0118*/ 	.word	0x00000000
        /*011c*/ 	.short	0x010a
        /*011e*/ 	.byte	0x06
	.zero		1


	//   ....[11]....
        /*0120*/ 	.word	0x00001530
        /*0124*/ 	.word	0x000000ff
        /*0128*/ 	.word	0x00000000
        /*012c*/ 	.short	0x010a
        /*012e*/ 	.byte	0x06
	.zero		1


	//   ....[12]....
        /*0130*/ 	.word	0x00002020
        /*0134*/ 	.word	0x000000ff
        /*0138*/ 	.word	0x00000000
        /*013c*/ 	.short	0x010a
        /*013e*/ 	.byte	0x0e
	.zero		1


	//   ....[13]....
        /*0140*/ 	.word	0x00002060
        /*0144*/ 	.word	0x000000ff
        /*0148*/ 	.word	0x00000000
        /*014c*/ 	.short	0x010a
        /*014e*/ 	.byte	0x0e
	.zero		1


	//   ....[14]....
        /*0150*/ 	.word	0x00002850
        /*0154*/ 	.word	0x000000ff
        /*0158*/ 	.word	0x00000000
        /*015c*/ 	.short	0x0101
        /*015e*/ 	.byte	0x08
	.zero		1


	//   ....[15]....
        /*0160*/ 	.word	0x00002e80
        /*0164*/ 	.word	0x000000ff
        /*0168*/ 	.word	0x00000000
        /*016c*/ 	.short	0x0101
        /*016e*/ 	.byte	0x06
	.zero		1


	//   ....[16]....
        /*0170*/ 	.word	0x000089a0
        /*0174*/ 	.word	0x00000012
        /*0178*/ 	.word	0x00000020
        /*017c*/ 	.short	0x010a
        /*017e*/ 	.byte	0x3f
	.zero		1


	//   ....[17]....
        /*0180*/ 	.word	0x00008d70
        /*0184*/ 	.word	0x00000006
        /*0188*/ 	.word	0x00000058
        /*018c*/ 	.short	0x0101
        /*018e*/ 	.byte	0x3f
	.zero		1


	//   ....[18]....
        /*0190*/ 	.word	0x00009460
        /*0194*/ 	.word	0x00000007
        /*0198*/ 	.word	0x00000000
        /*019c*/ 	.short	0x010a
        /*019e*/ 	.byte	0x3f
	.zero		1


	//   ....[19]....
        /*01a0*/ 	.word	0x000094e0
        /*01a4*/ 	.word	0x00000009
        /*01a8*/ 	.word	0x00000000
        /*01ac*/ 	.short	0x010a
        /*01ae*/ 	.byte	0x3f
	.zero		1


	//   ....[20]....
        /*01b0*/ 	.word	0x00009570
        /*01b4*/ 	.word	0x00000006
        /*01b8*/ 	.word	0x00000000
        /*01bc*/ 	.short	0x010a
        /*01be*/ 	.byte	0x3f
	.zero		1


	//   ....[21]....
        /*01c0*/ 	.word	0x00009600
        /*01c4*/ 	.word	0x00000003
        /*01c8*/ 	.word	0x00000000
        /*01cc*/ 	.short	0x010a
        /*01ce*/ 	.byte	0x3f
	.zero		1


	//   ....[22]....
        /*01d0*/ 	.word	0x00009670
        /*01d4*/ 	.word	0x0000000b
        /*01d8*/ 	.word	0x00000000
        /*01dc*/ 	.short	0x010a
        /*01de*/ 	.byte	0x3f
	.zero		1


	//   ....[23]....
        /*01e0*/ 	.word	0x000096d0
        /*01e4*/ 	.word	0x0000000c
        /*01e8*/ 	.word	0x00000000
        /*01ec*/ 	.short	0x010a
        /*01ee*/ 	.byte	0x3f
	.zero		1


	//   ....[24]....
        /*01f0*/ 	.word	0x000097a0
        /*01f4*/ 	.word	0x00000012
        /*01f8*/ 	.word	0x00000020
        /*01fc*/ 	.short	0x010a
        /*01fe*/ 	.byte	0x3f
	.zero		1


	//   ....[25]....
        /*0200*/ 	.word	0x00009880
        /*0204*/ 	.word	0x00000007
        /*0208*/ 	.word	0x00000000
        /*020c*/ 	.short	0x010a
        /*020e*/ 	.byte	0x3f
	.zero		1


	//   ....[26]....
        /*0210*/ 	.word	0x000098d0
        /*0214*/ 	.word	0x00000009
        /*0218*/ 	.word	0x00000000
        /*021c*/ 	.short	0x010a
        /*021e*/ 	.byte	0x3f
	.zero		1


	//   ....[27]....
        /*0220*/ 	.word	0x00009920
        /*0224*/ 	.word	0x00000006
        /*0228*/ 	.word	0x00000000
        /*022c*/ 	.short	0x010a
        /*022e*/ 	.byte	0x3f
	.zero		1


	//----- nvinfo : EIATTR_NUM_MBARRIERS
	.align		4
.L_28:
        /*0230*/ 	.byte	0x03, 0x38
        /*0232*/ 	.short	0x000a


	//----- nvinfo : EIATTR_EXIT_INSTR_OFFSETS
	.align		4
        /*0234*/ 	.byte	0x04, 0x1c
        /*0236*/ 	.short	(.L_30 - .L_29)


	//   ....[0]....
.L_29:
        /*0238*/ 	.word	0x000005d0


	//   ....[1]....
        /*023c*/ 	.word	0x00000e90


	//   ....[2]....
        /*0240*/ 	.word	0x00008010


	//   ....[3]....
        /*0244*/ 	.word	0x00008640


	//   ....[4]....
        /*0248*/ 	.word	0x00009650


	//----- nvinfo : EIATTR_MAX_THREADS
	.align		4
.L_30:
        /*024c*/ 	.byte	0x04, 0x05
        /*024e*/ 	.short	(.L_32 - .L_31)
.L_31:
        /*0250*/ 	.word	0x00000180
        /*0254*/ 	.word	0x00000001
        /*0258*/ 	.word	0x00000001


	//----- nvinfo : EIATTR_CRS_STACK_SIZE
	.align		4
.L_32:
        /*025c*/ 	.byte	0x04, 0x1e
        /*025e*/ 	.short	(.L_34 - .L_33)
.L_33:
        /*0260*/ 	.word	0x00000000


	//----- nvinfo : EIATTR_CBANK_PARAM_SIZE
	.align		4
.L_34:
        /*0264*/ 	.byte	0x03, 0x19
        /*0266*/ 	.short	0x0470


	//----- nvinfo : EIATTR_PARAM_CBANK
	.align		4
        /*0268*/ 	.byte	0x04, 0x0a
        /*026a*/ 	.short	(.L_36 - .L_35)
	.align		4
.L_35:
        /*026c*/ 	.word	index@(.nv.constant0._ZN7cutlass13device_kernelINS_4gemm6kernel13GemmUniversalIN4cute5tupleIJiiiiEEENS1_10collective13CollectiveMmaINS1_37MainloopSm90TmaGmmaWarpSpecializedFP8ILi4ENS5_IJNS4_1CILi1EEESB_SB_EEENS1_35KernelTmaWarpSpecializedCooperativeEEENS5_IJNSA_ILi256EEENSA_ILi64EEENSA_ILi128EEEEEENS_12float_e4m3_tENS5_IJlSB_lEEESJ_SK_NS4_8TiledMMAINS4_8MMA_AtomIJNS4_4SM904GMMA30MMA_64x64x32_F32E4M3E4M3_SS_TNILNSO_7ScaleInE1ELSQ_1EEEEEENS4_6LayoutINS5_IJNSA_ILi2EEESB_SB_EEENS5_IJSB_NSA_ILi0EEESW_EEEEENS5_IJNS4_10UnderscoreESZ_SZ_EEEEENS4_13SM90_TMA_LOADENS4_14ComposedLayoutINS4_7SwizzleILi3ELi4ELi3EEENS4_18smem_ptr_flag_bitsILi8EEENST_INS5_IJNSA_ILi8EEESH_EEENS5_IJSH_SB_EEEEEEEvNS4_8identityES12_S1C_vS1D_EENS_8epilogue10collective6detail29Sm90TmaWarpSpecializedAdapterINS1G_15DefaultEpilogueISJ_SK_SK_NS1F_6thread17LinearCombinationISJ_Li1EffLNS1K_9ScaleType4KindE0ELNS_15FloatRoundStyleE2ESJ_EENS1_15EpilogueDefaultEEEEEvvEEEEvNT_6ParamsE)
        /*0270*/ 	.short	0x0210
        /*0272*/ 	.short	0x0470


	//----- nvinfo : EIATTR_SW_WAR
	.align		4
.L_36:
        /*0274*/ 	.byte	0x04, 0x36
        /*0276*/ 	.short	(.L_38 - .L_37)
.L_37:
        /*0278*/ 	.word	0x00000008
.L_38:


//--------------------- .nv.callgraph             --------------------------
	.section	.nv.callgraph,"",@"SHT_CUDA_CALLGRAPH"
	.align	4
	.sectionentsize	8
	.align		4
        /*0000*/ 	.word	0x00000000
	.align		4
        /*0004*/ 	.word	0xffffffff
	.align		4
        /*0008*/ 	.word	0x00000000
	.align		4
        /*000c*/ 	.word	0xfffffffe
	.align		4
        /*0010*/ 	.word	0x00000000
	.align		4
        /*0014*/ 	.word	0xfffffffd
	.align		4
        /*0018*/ 	.word	0x00000000
	.align		4
        /*001c*/ 	.word	0xfffffffc


//--------------------- .nv.constant4             --------------------------
	.section	.nv.constant4,"a",@progbits
	.align	8
	.align		8
.nv.constant4:
        /*0000*/ 	.dword	_ZN40_INTERNAL_5becc0ed_4_k_cu_6f50eba9_211314cuda3std3__45__cpo5beginE
	.align		8
        /*0008*/ 	.dword	_ZN40_INTERNAL_5becc0ed_4_k_cu_6f50eba9_211314cuda3std3__45__cpo3endE
	.align		8
        /*0010*/ 	.dword	_ZN40_INTERNAL_5becc0ed_4_k_cu_6f50eba9_211314cuda3std3__45__cpo6cbeginE
	.align		8
        /*0018*/ 	.dword	_ZN40_INTERNAL_5becc0ed_4_k_cu_6f50eba9_211314cuda3std3__45__cpo4cendE
	.align		8
        /*0020*/ 	.dword	_ZN40_INTERNAL_5becc0ed_4_k_cu_6f50eba9_211314cuda3std3__442_GLOBAL__N__5becc0ed_4_k_cu_6f50eba9_211316ignoreE
	.align		8
        /*0028*/ 	.dword	_ZN40_INTERNAL_5becc0ed_4_k_cu_6f50eba9_211314cuda3std3__419piecewise_constructE
	.align		8
        /*0030*/ 	.dword	_ZN40_INTERNAL_5becc0ed_4_k_cu_6f50eba9_211314cuda3std3__48in_placeE
	.align		8
        /*0038*/ 	.dword	_ZN40_INTERNAL_5becc0ed_4_k_cu_6f50eba9_211314cuda3std6ranges3__45__cpo4swapE
	.align		8
        /*0040*/ 	.dword	_ZN40_INTERNAL_5becc0ed_4_k_cu_6f50eba9_211314cuda3std6ranges3__45__cpo9iter_moveE
	.align		8
        /*0048*/ 	.dword	_ZN40_INTERNAL_5becc0ed_4_k_cu_6f50eba9_211314cute7productE
	.align		8
        /*0050*/ 	.dword	_ZN40_INTERNAL_5becc0ed_4_k_cu_6f50eba9_211314cute1_E


//--------------------- .text._ZN7cutlass13device_kernelINS_4gemm6kernel13GemmUniversalIN4cute5tupleIJiiiiEEENS1_10collective13CollectiveMmaINS1_37MainloopSm90TmaGmmaWarpSpecializedFP8ILi4ENS5_IJNS4_1CILi1EEESB_SB_EEENS1_35KernelTmaWarpSpecializedCooperativeEEENS5_IJNSA_ILi256EEENSA_ILi64EEENSA_ILi128EEEEEENS_12float_e4m3_tENS5_IJlSB_lEEESJ_SK_NS4_8TiledMMAINS4_8MMA_AtomIJNS4_4SM904GMMA30MMA_64x64x32_F32E4M3E4M3_SS_TNILNSO_7ScaleInE1ELSQ_1EEEEEENS4_6LayoutINS5_IJNSA_ILi2EEESB_SB_EEENS5_IJSB_NSA_ILi0EEESW_EEEEENS5_IJNS4_10UnderscoreESZ_SZ_EEEEENS4_13SM90_TMA_LOADENS4_14ComposedLayoutINS4_7SwizzleILi3ELi4ELi3EEENS4_18smem_ptr_flag_bitsILi8EEENST_INS5_IJNSA_ILi8EEESH_EEENS5_IJSH_SB_EEEEEEEvNS4_8identityES12_S1C_vS1D_EENS_8epilogue10collective6detail29Sm90TmaWarpSpecializedAdapterINS1G_15DefaultEpilogueISJ_SK_SK_NS1F_6thread17LinearCombinationISJ_Li1EffLNS1K_9ScaleType4KindE0ELNS_15FloatRoundStyleE2ESJ_EENS1_15EpilogueDefaultEEEEEvvEEEEvNT_6ParamsE --------------------------
	.section	.text._ZN7cutlass13device_kernelINS_4gemm6kernel13GemmUniversalIN4cute5tupleIJiiiiEEENS1_10collective13CollectiveMmaINS1_37MainloopSm90TmaGmmaWarpSpecializedFP8ILi4ENS5_IJNS4_1CILi1EEESB_SB_EEENS1_35KernelTmaWarpSpecializedCooperativeEEENS5_IJNSA_ILi256EEENSA_ILi64EEENSA_ILi128EEEEEENS_12float_e4m3_tENS5_IJlSB_lEEESJ_SK_NS4_8TiledMMAINS4_8MMA_AtomIJNS4_4SM904GMMA30MMA_64x64x32_F32E4M3E4M3_SS_TNILNSO_7ScaleInE1ELSQ_1EEEEEENS4_6LayoutINS5_IJNSA_ILi2EEESB_SB_EEENS5_IJSB_NSA_ILi0EEESW_EEEEENS5_IJNS4_10UnderscoreESZ_SZ_EEEEENS4_13SM90_TMA_LOADENS4_14ComposedLayoutINS4_7SwizzleILi3ELi4ELi3EEENS4_18smem_ptr_flag_bitsILi8EEENST_INS5_IJNSA_ILi8EEESH_EEENS5_IJSH_SB_EEEEEEEvNS4_8identityES12_S1C_vS1D_EENS_8epilogue10collective6detail29Sm90TmaWarpSpecializedAdapterINS1G_15DefaultEpilogueISJ_SK_SK_NS1F_6thread17LinearCombinationISJ_Li1EffLNS1K_9ScaleType4KindE0ELNS_15FloatRoundStyleE2ESJ_EENS1_15EpilogueDefaultEEEEEvvEEEEvNT_6ParamsE,"ax",@progbits
	.align	128
.text._ZN7cutlass13device_kernelINS_4gemm6kernel13GemmUniversalIN4cute5tupleIJiiiiEEENS1_10collective13CollectiveMmaINS1_37MainloopSm90TmaGmmaWarpSpecializedFP8ILi4ENS5_IJNS4_1CILi1EEESB_SB_EEENS1_35KernelTmaWarpSpecializedCooperativeEEENS5_IJNSA_ILi256EEENSA_ILi64EEENSA_ILi128EEEEEENS_12float_e4m3_tENS5_IJlSB_lEEESJ_SK_NS4_8TiledMMAINS4_8MMA_AtomIJNS4_4SM904GMMA30MMA_64x64x32_F32E4M3E4M3_SS_TNILNSO_7ScaleInE1ELSQ_1EEEEEENS4_6LayoutINS5_IJNSA_ILi2EEESB_SB_EEENS5_IJSB_NSA_ILi0EEESW_EEEEENS5_IJNS4_10UnderscoreESZ_SZ_EEEEENS4_13SM90_TMA_LOADENS4_14ComposedLayoutINS4_7SwizzleILi3ELi4ELi3EEENS4_18smem_ptr_flag_bitsILi8EEENST_INS5_IJNSA_ILi8EEESH_EEENS5_IJSH_SB_EEEEEEEvNS4_8identityES12_S1C_vS1D_EENS_8epilogue10collective6detail29Sm90TmaWarpSpecializedAdapterINS1G_15DefaultEpilogueISJ_SK_SK_NS1F_6thread17LinearCombinationISJ_Li1EffLNS1K_9ScaleType4KindE0ELNS_15FloatRoundStyleE2ESJ_EENS1_15EpilogueDefaultEEEEEvvEEEEvNT_6ParamsE:
        .type           _ZN7cutlass13device_kernelINS_4gemm6kernel13GemmUniversalIN4cute5tupleIJiiiiEEENS1_10collective13CollectiveMmaINS1_37MainloopSm90TmaGmmaWarpSpecializedFP8ILi4ENS5_IJNS4_1CILi1EEESB_SB_EEENS1_35KernelTmaWarpSpecializedCooperativeEEENS5_IJNSA_ILi256EEENSA_ILi64EEENSA_ILi128EEEEEENS_12float_e4m3_tENS5_IJlSB_lEEESJ_SK_NS4_8TiledMMAINS4_8MMA_AtomIJNS4_4SM904GMMA30MMA_64x64x32_F32E4M3E4M3_SS_TNILNSO_7ScaleInE1ELSQ_1EEEEEENS4_6LayoutINS5_IJNSA_ILi2EEESB_SB_EEENS5_IJSB_NSA_ILi0EEESW_EEEEENS5_IJNS4_10UnderscoreESZ_SZ_EEEEENS4_13SM90_TMA_LOADENS4_14ComposedLayoutINS4_7SwizzleILi3ELi4ELi3EEENS4_18smem_ptr_flag_bitsILi8EEENST_INS5_IJNSA_ILi8EEESH_EEENS5_IJSH_SB_EEEEEEEvNS4_8identityES12_S1C_vS1D_EENS_8epilogue10collective6detail29Sm90TmaWarpSpecializedAdapterINS1G_15DefaultEpilogueISJ_SK_SK_NS1F_6thread17LinearCombinationISJ_Li1EffLNS1K_9ScaleType4KindE0ELNS_15FloatRoundStyleE2ESJ_EENS1_15EpilogueDefaultEEEEEvvEEEEvNT_6ParamsE,@function
        .size           _ZN7cutlass13device_kernelINS_4gemm6kernel13GemmUniversalIN4cute5tupleIJiiiiEEENS1_10collective13CollectiveMmaINS1_37MainloopSm90TmaGmmaWarpSpecializedFP8ILi4ENS5_IJNS4_1CILi1EEESB_SB_EEENS1_35KernelTmaWarpSpecializedCooperativeEEENS5_IJNSA_ILi256EEENSA_ILi64EEENSA_ILi128EEEEEENS_12float_e4m3_tENS5_IJlSB_lEEESJ_SK_NS4_8TiledMMAINS4_8MMA_AtomIJNS4_4SM904GMMA30MMA_64x64x32_F32E4M3E4M3_SS_TNILNSO_7ScaleInE1ELSQ_1EEEEEENS4_6LayoutINS5_IJNSA_ILi2EEESB_SB_EEENS5_IJSB_NSA_ILi0EEESW_EEEEENS5_IJNS4_10UnderscoreESZ_SZ_EEEEENS4_13SM90_TMA_LOADENS4_14ComposedLayoutINS4_7SwizzleILi3ELi4ELi3EEENS4_18smem_ptr_flag_bitsILi8EEENST_INS5_IJNSA_ILi8EEESH_EEENS5_IJSH_SB_EEEEEEEvNS4_8identityES12_S1C_vS1D_EENS_8epilogue10collective6detail29Sm90TmaWarpSpecializedAdapterINS1G_15DefaultEpilogueISJ_SK_SK_NS1F_6thread17LinearCombinationISJ_Li1EffLNS1K_9ScaleType4KindE0ELNS_15FloatRoundStyleE2ESJ_EENS1_15EpilogueDefaultEEEEEvvEEEEvNT_6ParamsE,(.L_x_201 - _ZN7cutlass13device_kernelINS_4gemm6kernel13GemmUniversalIN4cute5tupleIJiiiiEEENS1_10collective13CollectiveMmaINS1_37MainloopSm90TmaGmmaWarpSpecializedFP8ILi4ENS5_IJNS4_1CILi1EEESB_SB_EEENS1_35KernelTmaWarpSpecializedCooperativeEEENS5_IJNSA_ILi256EEENSA_ILi64EEENSA_ILi128EEEEEENS_12float_e4m3_tENS5_IJlSB_lEEESJ_SK_NS4_8TiledMMAINS4_8MMA_AtomIJNS4_4SM904GMMA30MMA_64x64x32_F32E4M3E4M3_SS_TNILNSO_7ScaleInE1ELSQ_1EEEEEENS4_6LayoutINS5_IJNSA_ILi2EEESB_SB_EEENS5_IJSB_NSA_ILi0EEESW_EEEEENS5_IJNS4_10UnderscoreESZ_SZ_EEEEENS4_13SM90_TMA_LOADENS4_14ComposedLayoutINS4_7SwizzleILi3ELi4ELi3EEENS4_18smem_ptr_flag_bitsILi8EEENST_INS5_IJNSA_ILi8EEESH_EEENS5_IJSH_SB_EEEEEEEvNS4_8identityES12_S1C_vS1D_EENS_8epilogue10collective6detail29Sm90TmaWarpSpecializedAdapterINS1G_15DefaultEpilogueISJ_SK_SK_NS1F_6thread17LinearCombinationISJ_Li1EffLNS1K_9ScaleType4KindE0ELNS_15FloatRoundStyleE2ESJ_EENS1_15EpilogueDefaultEEEEEvvEEEEvNT_6ParamsE)
        .other          _ZN7cutlass13device_kernelINS_4gemm6kernel13GemmUniversalIN4cute5tupleIJiiiiEEENS1_10collective13CollectiveMmaINS1_37MainloopSm90TmaGmmaWarpSpecializedFP8ILi4ENS5_IJNS4_1CILi1EEESB_SB_EEENS1_35KernelTmaWarpSpecializedCooperativeEEENS5_IJNSA_ILi256EEENSA_ILi64EEENSA_ILi128EEEEEENS_12float_e4m3_tENS5_IJlSB_lEEESJ_SK_NS4_8TiledMMAINS4_8MMA_AtomIJNS4_4SM904GMMA30MMA_64x64x32_F32E4M3E4M3_SS_TNILNSO_7ScaleInE1ELSQ_1EEEEEENS4_6LayoutINS5_IJNSA_ILi2EEESB_SB_EEENS5_IJSB_NSA_ILi0EEESW_EEEEENS5_IJNS4_10UnderscoreESZ_SZ_EEEEENS4_13SM90_TMA_LOADENS4_14ComposedLayoutINS4_7SwizzleILi3ELi4ELi3EEENS4_18smem_ptr_flag_bitsILi8EEENST_INS5_IJNSA_ILi8EEESH_EEENS5_IJSH_SB_EEEEEEEvNS4_8identityES12_S1C_vS1D_EENS_8epilogue10collective6detail29Sm90TmaWarpSpecializedAdapterINS1G_15DefaultEpilogueISJ_SK_SK_NS1F_6thread17LinearCombinationISJ_Li1EffLNS1K_9ScaleType4KindE0ELNS_15FloatRoundStyleE2ESJ_EENS1_15EpilogueDefaultEEEEEvvEEEEvNT_6ParamsE,@"STO_CUDA_ENTRY STV_DEFAULT"
_ZN7cutlass13device_kernelINS_4gemm6kernel13GemmUniversalIN4cute5tupleIJiiiiEEENS1_10collective13CollectiveMmaINS1_37MainloopSm90TmaGmmaWarpSpecializedFP8ILi4ENS5_IJNS4_1CILi1EEESB_SB_EEENS1_35KernelTmaWarpSpecializedCooperativeEEENS5_IJNSA_ILi256EEENSA_ILi64EEENSA_ILi128EEEEEENS_12float_e4m3_tENS5_IJlSB_lEEESJ_SK_NS4_8TiledMMAINS4_8MMA_AtomIJNS4_4SM904GMMA30MMA_64x64x32_F32E4M3E4M3_SS_TNILNSO_7ScaleInE1ELSQ_1EEEEEENS4_6LayoutINS5_IJNSA_ILi2EEESB_SB_EEENS5_IJSB_NSA_ILi0EEESW_EEEEENS5_IJNS4_10UnderscoreESZ_SZ_EEEEENS4_13SM90_TMA_LOADENS4_14ComposedLayoutINS4_7SwizzleILi3ELi4ELi3EEENS4_18smem_ptr_flag_bitsILi8EEENST_INS5_IJNSA_ILi8EEESH_EEENS5_IJSH_SB_EEEEEEEvNS4_8identityES12_S1C_vS1D_EENS_8epilogue10collective6detail29Sm90TmaWarpSpecializedAdapterINS1G_15DefaultEpilogueISJ_SK_SK_NS1F_6thread17LinearCombinationISJ_Li1EffLNS1K_9ScaleType4KindE0ELNS_15FloatRoundStyleE2ESJ_EENS1_15EpilogueDefaultEEEEEvvEEEEvNT_6ParamsE:
[----:B------:R-:W-:Y:S01]  /*0000*/  LDC R1, c[0x0][0x28] ;  /* 0x00000a00ff017b82 */ /* 0x000fe20000000800 */
[----:B------:R-:W0:Y:S01]  /*0010*/  S2R R0, SR_TID.X ;  /* 0x0000000000007919 */ /* 0x000e220000002100 */
[----:B------:R-:W-:Y:S01]  /*0020*/  ELECT P0, URZ, PT ;  /* 0x00000000003f782f */ /* 0x000fe20003800000 */
[----:B------:R-:W-:Y:S01]  /*0030*/  BSSY B0, `(.L_x_0) ;  /* 0x000000f000007945 */ /* 0x000fe20003800000 */
[--C-:B0-----:R-:W-:Y:S02]  /*0040*/  SHF.R.U32.HI R2, RZ, 0x5, R0.reuse ;  /* 0x00000005ff027819 */ /* 0x101fe40000011600 */
[----:B------:R-:W-:-:S03]  /*0050*/  SHF.R.U32.HI R3, RZ, 0x7, R0 ;  /* 0x00000007ff037819 */ /* 0x000fc60000011600 */
[----:B------:R-:W0:Y:S04]  /*0060*/  SHFL.IDX PT, R5, R2, RZ, 0x1f ;  /* 0x00001fff02057589 */ /* 0x000e2800000e0000 */
[----:B------:R1:W2:Y:S01]  /*0070*/  SHFL.IDX PT, R6, R3, RZ, 0x1f ;  /* 0x00001fff03067589 */ /* 0x0002a200000e0000 */
[----:B0-----:R-:W-:-:S13]  /*0080*/  ISETP.NE.OR P0, PT, R5, RZ, !P0 ;  /* 0x000000ff0500720c */ /* 0x001fda0004705670 */
[----:B-12---:R-:W-:Y:S05]  /*0090*/  @P0 BRA `(.L_x_1) ;  /* 0x0000000000200947 */ /* 0x006fea0003800000 */
[----:B------:R-:W-:Y:S02]  /*00a0*/  ULDC.64 UR4, c[0x0][0x198] ;  /* 0x0000660000047ab9 */ /* 0x000fe40000000a00 */
[----:B------:R-:W-:Y:S02]  /*00b0*/  UIADD3 UR6, UP0, UR4, 0xf0, URZ ;  /* 0x000000f004067890 */ /* 0x000fe4000ff1e03f */
[----:B------:R-:W-:Y:S02]  /*00c0*/  UIADD3 UR4, UP1, UR4, 0x1f0, URZ ;  /* 0x000001f004047890 */ /* 0x000fe4000ff3e03f */
[----:B------:R-:W-:Y:S02]  /*00d0*/  UIADD3.X UR7, URZ, UR5, URZ, UP0, !UPT ;  /* 0x000000053f077290 */ /* 0x000fe400087fe43f */
[----:B------:R-:W-:-:S07]  /*00e0*/  UIADD3.X UR5, URZ, UR5, URZ, UP1, !UPT ;  /* 0x000000053f057290 */ /* 0x000fce0008ffe43f */
[----:B------:R0:W-:Y:S02]  /*00f0*/  UTMACCTL.PF [UR6] ;  /* 0x00000000060079b9 */ /* 0x0001e40008040000 */
[----:B------:R0:W-:Y:S02]  /*0100*/  UTMACCTL.PF [UR4] ;  /* 0x00000000040079b9 */ /* 0x0001e40008040000 */
[----:B0-----:R-:W-:Y:S01]  /*0110*/  NOP ;  /* 0x0000000000007918 */ /* 0x001fe20000000000 */
.L_x_1:
[----:B------:R-:W-:Y:S05]  /*0120*/  BSYNC B0 ;  /* 0x0000000000007941 */ /* 0x000fea0003800000 */
.L_x_0:
[----:B------:R-:W0:Y:S02]  /*0130*/  SHFL.IDX PT, R3, R2, RZ, 0x1f ;  /* 0x00001fff02037589 */ /* 0x000e2400000e0000 */
[----:B0-----:R-:W-:-:S13]  /*0140*/  ISETP.NE.AND P0, PT, R3, RZ, PT ;  /* 0x000000ff0300720c */ /* 0x001fda0003f05270 */
[----:B------:R-:W-:Y:S05]  /*0150*/  @P0 BRA `(.L_x_2) ;  /* 0x0000000000580947 */ /* 0x000fea0003800000 */
[----:B------:R-:W0:Y:S01]  /*0160*/  S2UR UR8, SR_CgaCtaId ;  /* 0x00000000000879c3 */ /* 0x000e220000008800 */
[----:B------:R-:W-:Y:S01]  /*0170*/  UMOV UR4, 0x400 ;  /* 0x0000040000047882 */ /* 0x000fe20000000000 */
[----:B------:R-:W-:Y:S01]  /*0180*/  UMOV UR5, 0x1 ;  /* 0x0000000100057882 */ /* 0x000fe20000000000 */
[----:B------:R-:W-:Y:S01]  /*0190*/  UMOV UR6, 0x100 ;  /* 0x0000010000067882 */ /* 0x000fe20000000000 */
[----:B------:R-:W-:Y:S01]  /*01a0*/  ELECT P0, URZ, PT ;  /* 0x00000000003f782f */ /* 0x000fe20003800000 */
[----:B------:R-:W-:-:S04]  /*01b0*/  UIADD3 UR6, -UR6, 0x100000, URZ ;  /* 0x0010000006067890 */ /* 0x000fc8000fffe13f */
[----:B------:R-:W-:Y:S02]  /*01c0*/  USHF.L.U32 UR7, UR6, 0xb, URZ ;  /* 0x0000000b06077899 */ /* 0x000fe4000800063f */
[----:B------:R-:W-:Y:S02]  /*01d0*/  USHF.L.U32 UR6, UR6, 0x1, URZ ;  /* 0x0000000106067899 */ /* 0x000fe4000800063f */
[----:B0-----:R-:W-:Y:S02]  /*01e0*/  ULEA UR8, UR8, UR4, 0x18 ;  /* 0x0000000408087291 */ /* 0x001fe4000f8ec03f */
[----:B------:R-:W-:-:S04]  /*01f0*/  UIADD3 UR4, -UR5, 0x100000, URZ ;  /* 0x0010000005047890 */ /* 0x000fc8000fffe13f */
[----:B------:R-:W-:Y:S02]  /*0200*/  USHF.L.U32 UR5, UR4, 0xb, URZ ;  /* 0x0000000b04057899 */ /* 0x000fe4000800063f */
[----:B------:R-:W-:Y:S01]  /*0210*/  USHF.L.U32 UR4, UR4, 0x1, URZ ;  /* 0x0000000104047899 */ /* 0x000fe2000800063f */
[----:B------:R-:W0:Y:S11]  /*0220*/  FENCE.VIEW.ASYNC.S ;  /* 0x00000000000073c6 */ /* 0x000e360000000000 */
[----:B0-----:R0:W1:Y:S01]  /*0230*/  SYNCS.EXCH.64 URZ, [UR8], UR4 ;  /* 0x00000004083f75b2 */ /* 0x0010620008000100 */
[----:B------:R0:W2:Y:S01]  /*0240*/  SYNCS.EXCH.64 URZ, [UR8+0x20], UR6 ;  /* 0x00002006083f75b2 */ /* 0x0000a20008000100 */
[----:B------:R0:W3:Y:S01]  /*0250*/  SYNCS.EXCH.64 URZ, [UR8+0x8], UR4 ;  /* 0x00000804083f75b2 */ /* 0x0000e20008000100 */
[----:B------:R0:W4:Y:S01]  /*0260*/  SYNCS.EXCH.64 URZ, [UR8+0x28], UR6 ;  /* 0x00002806083f75b2 */ /* 0x0001220008000100 */
[----:B------:R0:W0:Y:S01]  /*0270*/  SYNCS.EXCH.64 URZ, [UR8+0x10], UR4 ;  /* 0x00001004083f75b2 */ /* 0x0000220008000100 */
[----:B------:R0:W0:Y:S01]  /*0280*/  SYNCS.EXCH.64 URZ, [UR8+0x30], UR6 ;  /* 0x00003006083f75b2 */ /* 0x0000220008000100 */
[----:B------:R0:W0:Y:S01]  /*0290*/  SYNCS.EXCH.64 URZ, [UR8+0x18], UR4 ;  /* 0x00001804083f75b2 */ /* 0x0000220008000100 */
[----:B------:R0:W0:Y:S01]  /*02a0*/  SYNCS.EXCH.64 URZ, [UR8+0x38], UR6 ;  /* 0x00003806083f75b2 */ /* 0x0000220008000100 */
[----:B------:R-:W-:Y:S01]  /*02b0*/  NOP ;  /* 0x0000000000007918 */ /* 0x000fe20000000000 */
.L_x_2:
[----:B------:R-:W5:Y:S01]  /*02c0*/  SHFL.IDX PT, R2, R2, RZ, 0x1f ;  /* 0x00001fff02027589 */ /* 0x000f6200000e0000 */
[----:B------:R-:W1:Y:S01]  /*02d0*/  LDC R3, c[0x0][0x65c] ;  /* 0x00019700ff037b82 */ /* 0x000e620000000800 */
[----:B------:R-:W-:Y:S02]  /*02e0*/  ELECT P0, URZ, PT ;  /* 0x00000000003f782f */ /* 0x000fe40003800000 */
[----:B------:R-:W-:Y:S01]  /*02f0*/  SHF.R.S32.HI R4, RZ, 0x1f, R5 ;  /* 0x0000001fff047819 */ /* 0x000fe20000011405 */
[----:B------:R-:W2:Y:S01]  /*0300*/  S2R R10, SR_CTAID.Y ;  /* 0x00000000000a7919 */ /* 0x000ea20000002600 */
[----:B0-----:R-:W-:Y:S01]  /*0310*/  UMOV UR4, 0x20 ;  /* 0x0000002000047882 */ /* 0x001fe20000000000 */
[C---:B------:R-:W-:Y:S01]  /*0320*/  ISETP.NE.AND P2, PT, R6.reuse, RZ, PT ;  /* 0x000000ff0600720c */ /* 0x040fe20003f45270 */
[----:B------:R-:W-:Y:S01]  /*0330*/  VIADD R11, R6, 0xffffffff ;  /* 0xffffffff060b7836 */ /* 0x000fe20000000000 */
[----:B------:R-:W0:Y:S01]  /*0340*/  S2R R8, SR_CTAID.X ;  /* 0x0000000000087919 */ /* 0x000e220000002500 */
[----:B------:R-:W-:Y:S01]  /*0350*/  LEA.HI R4, R4, R5, RZ, 0x2 ;  /* 0x0000000504047211 */ /* 0x000fe200078f10ff */
[----:B------:R-:W-:Y:S01]  /*0360*/  NOP ;  /* 0x0000000000007918 */ /* 0x000fe20000000000 */
[----:B------:R-:W-:Y:S01]  /*0370*/  NOP ;  /* 0x0000000000007918 */ /* 0x000fe20000000000 */
[----:B------:R-:W-:-:S02]  /*0380*/  ISETP.GE.U32.AND P1, PT, R11, 0x2, PT ;  /* 0x000000020b00780c */ /* 0x000fc40003f26070 */
[----:B------:R-:W-:-:S05]  /*0390*/  LOP3.LUT R4, R4, 0xfffffffc, RZ, 0xc0, !PT ;  /* 0xfffffffc04047812 */ /* 0x000fca00078ec0ff */
[----:B------:R-:W-:Y:S01]  /*03a0*/  IMAD.IADD R5, R5, 0x1, -R4 ;  /* 0x0000000105057824 */ /* 0x000fe200078e0a04 */
[----:B-----5:R-:W-:Y:S02]  /*03b0*/  ISETP.NE.OR P0, PT, R2, RZ, !P0 ;  /* 0x000000ff0200720c */ /* 0x020fe40004705670 */
[----:B-1----:R-:W-:-:S11]  /*03c0*/  ISETP.NE.AND P3, PT, R3, 0x1, PT ;  /* 0x000000010300780c */ /* 0x002fd60003f65270 */
[----:B------:R-:W-:Y:S01]  /*03d0*/  VOTEU.ALL UP0, P0 ;  /* 0x00000000003f7886 */ /* 0x000fe20000000000 */
[----:B------:R-:W-:Y:S01]  /*03e0*/  VOTEU.ALL UP1, P0 ;  /* 0x00000000003f7886 */ /* 0x000fe20000020000 */
[----:B------:R-:W0:Y:S01]  /*03f0*/  @P3 LDC R9, c[0x0][0x10] ;  /* 0x00000400ff093b82 */ /* 0x000e220000000800 */
[----:B--2---:R-:W-:Y:S02]  /*0400*/  @P3 IMAD.MOV.U32 R2, RZ, RZ, R10 ;  /* 0x000000ffff023224 */ /* 0x004fe400078e000a */
[----:B------:R-:W-:Y:S01]  /*0410*/  @!UP0 UMOV UR6, 0x400 ;  /* 0x0000040000068882 */ /* 0x000fe20000000000 */
[----:B------:R-:W-:-:S04]  /*0420*/  @!UP0 UIADD3 UR4, -UR4, 0x100000, URZ ;  /* 0x0010000004048890 */ /* 0x000fc8000fffe13f */
[----:B------:R-:W-:Y:S02]  /*0430*/  @!UP0 USHF.L.U32 UR5, UR4, 0xb, URZ ;  /* 0x0000000b04058899 */ /* 0x000fe4000800063f */
[----:B------:R-:W-:Y:S01]  /*0440*/  @!UP0 USHF.L.U32 UR4, UR4, 0x1, URZ ;  /* 0x0000000104048899 */ /* 0x000fe2000800063f */
[----:B------:R-:W-:Y:S02]  /*0450*/  @P3 IMAD.MOV.U32 R3, RZ, RZ, RZ ;  /* 0x000000ffff033224 */ /* 0x000fe400078e00ff */
[----:B------:R-:W-:Y:S01]  /*0460*/  @P3 IMAD.MOV.U32 R13, RZ, RZ, RZ ;  /* 0x000000ffff0d3224 */ /* 0x000fe200078e00ff */
[----:B------:R-:W1:Y:S08]  /*0470*/  @!UP0 S2UR UR7, SR_CgaCtaId ;  /* 0x00000000000789c3 */ /* 0x000e700000008800 */
[----:B------:R-:W2:Y:S01]  /*0480*/  @!P3 LDC R7, c[0x0][0xc] ;  /* 0x00000300ff07bb82 */ /* 0x000ea20000000800 */
[----:B0-----:R-:W-:-:S04]  /*0490*/  @P3 IMAD.WIDE.U32 R2, R8, R9, R2 ;  /* 0x0000000908023225 */ /* 0x001fc800078e0002 */
[----:B------:R-:W-:Y:S02]  /*04a0*/  IMAD.MOV.U32 R9, RZ, RZ, RZ ;  /* 0x000000ffff097224 */ /* 0x000fe400078e00ff */
[----:B------:R-:W-:Y:S01]  /*04b0*/  @P3 IMAD.IADD R3, R3, 0x1, R13 ;  /* 0x0000000103033824 */ /* 0x000fe200078e020d */
[----:B-1----:R-:W-:Y:S01]  /*04c0*/  @!UP0 ULEA UR6, UR7, UR6, 0x18 ;  /* 0x0000000607068291 */ /* 0x002fe2000f8ec03f */
[----:B------:R-:W-:Y:S01]  /*04d0*/  VOTEU.ALL UP0, P0 ;  /* 0x00000000003f7886 */ /* 0x000fe20000000000 */
[----:B------:R-:W-:-:S04]  /*04e0*/  ISETP.NE.AND P0, PT, R5, 0x3, PT ;  /* 0x000000030500780c */ /* 0x000fc80003f05270 */
[----:B------:R-:W-:-:S04]  /*04f0*/  ISETP.EQ.OR P0, PT, R5, RZ, !P0 ;  /* 0x000000ff0500720c */ /* 0x000fc80004702670 */
[----:B------:R-:W-:Y:S01]  /*0500*/  ISETP.EQ.AND P0, PT, R6, RZ, P0 ;  /* 0x000000ff0600720c */ /* 0x000fe20000702270 */
[----:B------:R-:W0:Y:S02]  /*0510*/  FENCE.VIEW.ASYNC.S ;  /* 0x00000000000073c6 */ /* 0x000e240000000000 */
[----:B0-----:R0:W3:Y:S01]  /*0520*/  @!UP0 SYNCS.EXCH.64 URZ, [UR6+0x50], UR4 ;  /* 0x00005004063f85b2 */ /* 0x0010e20008000100 */
[----:B--2---:R-:W-:Y:S01]  /*0530*/  @!P3 IMAD.WIDE.U32 R6, R7, R10, R8 ;  /* 0x0000000a0706b225 */ /* 0x004fe200078e0008 */
[----:B------:R-:W-:-:S03]  /*0540*/  SEL R4, RZ, 0x1, !P0 ;  /* 0x00000001ff047807 */ /* 0x000fc60004000000 */
[----:B------:R-:W-:Y:S02]  /*0550*/  @!P3 IMAD.MOV.U32 R2, RZ, RZ, R6 ;  /* 0x000000ffff02b224 */ /* 0x000fe400078e0006 */
[----:B------:R-:W-:Y:S01]  /*0560*/  @!P3 IMAD.MOV.U32 R3, RZ, RZ, R7 ;  /* 0x000000ffff03b224 */ /* 0x000fe200078e0007 */
[----:B------:R-:W-:Y:S01]  /*0570*/  SEL R4, R4, 0x2, P1 ;  /* 0x0000000204047807 */ /* 0x000fe20000800000 */
[----:B------:R0:W3:Y:S01]  /*0580*/  @!UP1 SYNCS.EXCH.64 URZ, [UR6+0x58], UR4 ;  /* 0x00005804063f95b2 */ /* 0x0000e20008000100 */
[----:B------:R-:W-:Y:S01]  /*0590*/  NOP ;  /* 0x0000000000007918 */ /* 0x000fe20000000000 */
[----:B---34-:R-:W-:Y:S06]  /*05a0*/  BAR.SYNC.DEFER_BLOCKING 0x0 ;  /* 0x0000000000007b1d */ /* 0x018fec0000010000 */
[----:B------:R-:W-:Y:S05]  /*05b0*/  @!P2 BRA `(.L_x_3) ;  /* 0x000000780098a947 */ /* 0x000fea0003800000 */
[----:B------:R-:W-:-:S13]  /*05c0*/  ISETP.GT.U32.AND P0, PT, R11, 0x1, PT ;  /* 0x000000010b00780c */ /* 0x000fda0003f04070 */
[----:B0-----:R-:W-:Y:S05]  /*05d0*/  @P0 EXIT ;  /* 0x000000000000094d */ /* 0x001fea0003800000 */
[----:B------:R-:W-:Y:S01]  /*05e0*/  ULDC.64 UR4, c[0x0][0x650] ;  /* 0x0001940000047ab9 */ /* 0x000fe20000000a00 */
[----:B------:R-:W-:Y:S01]  /*05f0*/  PRMT R12, RZ, 0x7610, R12 ;  /* 0x00007610ff0c7816 */ /* 0x000fe2000000000c */
[----:B------:R-:W-:Y:S01]  /*0600*/  IMAD.MOV.U32 R7, RZ, RZ, -0x1 ;  /* 0xffffffffff077424 */ /* 0x000fe200078e00ff */
[----:B------:R-:W-:Y:S01]  /*0610*/  ISETP.GE.U32.AND P0, PT, R2, UR4, PT ;  /* 0x0000000402007c0c */ /* 0x000fe2000bf06070 */
[----:B------:R-:W-:Y:S02]  /*0620*/  IMAD.MOV.U32 R6, RZ, RZ, -0x1 ;  /* 0xffffffffff067424 */ /* 0x000fe400078e00ff */
[----:B------:R-:W-:Y:S01]  /*0630*/  IMAD.MOV.U32 R5, RZ, RZ, -0x1 ;  /* 0xffffffffff057424 */ /* 0x000fe200078e00ff */
[----:B------:R-:W-:-:S13]  /*0640*/  ISETP.GE.U32.AND.EX P0, PT, R3, UR5, PT, P0 ;  /* 0x0000000503007c0c */ /* 0x000fda000bf06100 */
[----:B------:R-:W-:Y:S05]  /*0650*/  @P0 BRA `(.L_x_4) ;  /* 0x00000004005c0947 */ /* 0x000fea0003800000 */
[----:B------:R-:W0:Y:S01]  /*0660*/  LDC.64 R16, c[0x0][0x628] ;  /* 0x00018a00ff107b82 */ /* 0x000e220000000a00 */
[----:B------:R-:W-:Y:S02]  /*0670*/  IMAD.MOV.U32 R6, RZ, RZ, R2 ;  /* 0x000000ffff067224 */ /* 0x000fe400078e0002 */
[----:B------:R-:W-:-:S05]  /*0680*/  IMAD.MOV.U32 R7, RZ, RZ, R3 ;  /* 0x000000ffff077224 */ /* 0x000fca00078e0003 */
[----:B------:R-:W1:Y:S08]  /*0690*/  LDC R18, c[0x0][0x630] ;  /* 0x00018c00ff127b82 */ /* 0x000e700000000800 */
[----:B------:R-:W2:Y:S01]  /*06a0*/  LDC.64 R20, c[0x0][0x620] ;  /* 0x00018800ff147b82 */ /* 0x000ea20000000a00 */
[----:B0-----:R-:W-:-:S04]  /*06b0*/  ISETP.NE.U32.AND P0, PT, R16, RZ, PT ;  /* 0x000000ff1000720c */ /* 0x001fc80003f05070 */
[----:B------:R-:W-:-:S13]  /*06c0*/  ISETP.NE.AND.EX P0, PT, R17, RZ, PT, P0 ;  /* 0x000000ff1100720c */ /* 0x000fda0003f05300 */
[----:B-12---:R-:W-:Y:S05]  /*06d0*/  @!P0 BRA `(.L_x_5) ;  /* 0x0000000000288947 */ /* 0x006fea0003800000 */
[----:B------:R-:W0:Y:S02]  /*06e0*/  LDC R5, c[0x0][0x634] ;  /* 0x00018d00ff057b82 */ /* 0x000e240000000800 */
[----:B0-----:R-:W-:-:S05]  /*06f0*/  IADD3 R5, P0, R2, R5, RZ ;  /* 0x0000000502057210 */ /* 0x001fca0007f1e0ff */
[----:B------:R-:W-:-:S04]  /*0700*/  IMAD.X R11, RZ, RZ, R3, P0 ;  /* 0x000000ffff0b7224 */ /* 0x000fc800000e0603 */
[----:B------:R-:W-:-:S04]  /*0710*/  IMAD.WIDE.U32 R6, R11, R16, RZ ;  /* 0x000000100b067225 */ /* 0x000fc800078e00ff */
[----:B------:R-:W-:-:S04]  /*0720*/  IMAD.WIDE.U32 R12, P0, R5, R17, R6 ;  /* 0x00000011050c7225 */ /* 0x000fc80007800006 */
[----:B------:R-:W-:-:S04]  /*0730*/  IMAD.WIDE.U32 R6, R5, R16, RZ ;  /* 0x0000001005067225 */ /* 0x000fc800078e00ff */
[----:B------:R-:W-:Y:S01]  /*0740*/  IMAD.X R15, RZ, RZ, RZ, P0 ;  /* 0x000000ffff0f7224 */ /* 0x000fe200000e06ff */
[----:B------:R-:W-:Y:S01]  /*0750*/  IADD3 RZ, P0, R7, R12, RZ ;  /* 0x0000000c07ff7210 */ /* 0x000fe20007f1e0ff */
[----:B------:R-:W-:-:S04]  /*0760*/  IMAD.MOV.U32 R14, RZ, RZ, R13 ;  /* 0x000000ffff0e7224 */ /* 0x000fc800078e000d */
[----:B------:R-:W-:-:S08]  /*0770*/  IMAD.WIDE.U32.X R6, R11, R17, R14, P0 ;  /* 0x000000110b067225 */ /* 0x000fd000000e040e */
.L_x_5:
[--C-:B------:R-:W-:Y:S01]  /*0780*/  SHF.R.U64 R26, R6, R18, R7.reuse ;  /* 0x00000012061a7219 */ /* 0x100fe20000001207 */
[----:B------:R-:W0:Y:S01]  /*0790*/  LDC.64 R22, c[0x0][0x640] ;  /* 0x00019000ff167b82 */ /* 0x000e220000000a00 */
[----:B------:R-:W-:Y:S01]  /*07a0*/  I2FP.F32.U32 R5, R8 ;  /* 0x0000000800057245 */ /* 0x000fe20000201000 */
[----:B------:R-:W-:Y:S01]  /*07b0*/  ULDC UR4, c[0x0][0x150] ;  /* 0x0000540000047ab9 */ /* 0x000fe20000000800 */
[----:B------:R-:W-:Y:S02]  /*07c0*/  SHF.R.U32.HI R6, RZ, R18, R7 ;  /* 0x00000012ff067219 */ /* 0x000fe40000011607 */
[----:B------:R-:W-:Y:S01]  /*07d0*/  IADD3 R11, P0, RZ, -R26, RZ ;  /* 0x8000001aff0b7210 */ /* 0x000fe20007f1e0ff */
[----:B------:R-:W-:Y:S01]  /*07e0*/  FMUL R5, R5, UR4 ;  /* 0x0000000405057c20 */ /* 0x000fe20008400000 */
[----:B------:R-:W-:Y:S01]  /*07f0*/  ULDC UR4, c[0x0][0x154] ;  /* 0x0000550000047ab9 */ /* 0x000fe20000000800 */
[----:B------:R-:W1:Y:S02]  /*0800*/  LDC R14, c[0x0][0x618] ;  /* 0x00018600ff0e7b82 */ /* 0x000e640000000800 */
[----:B------:R-:W-:-:S02]  /*0810*/  IMAD.X R13, RZ, RZ, ~R6, P0 ;  /* 0x000000ffff0d7224 */ /* 0x000fc400000e0e06 */
[----:B------:R-:W2:Y:S01]  /*0820*/  F2I.U32.TRUNC.NTZ R5, R5 ;  /* 0x0000000500057305 */ /* 0x000ea2000020f000 */
[----:B------:R-:W-:-:S03]  /*0830*/  IMAD.WIDE.U32 R6, R11, R20, R2 ;  /* 0x000000140b067225 */ /* 0x000fc600078e0002 */
[----:B------:R-:W3:Y:S01]  /*0840*/  LDC R9, c[0x0][0x144] ;  /* 0x00005100ff097b82 */ /* 0x000ee20000000800 */
[----:B------:R-:W-:-:S04]  /*0850*/  IMAD R12, R13, R20, RZ ;  /* 0x000000140d0c7224 */ /* 0x000fc800078e02ff */
[----:B------:R-:W-:Y:S02]  /*0860*/  IMAD R11, R11, R21, R12 ;  /* 0x000000150b0b7224 */ /* 0x000fe400078e020c */
[----:B------:R-:W-:Y:S01]  /*0870*/  IMAD.MOV.U32 R12, RZ, RZ, 0x1 ;  /* 0x00000001ff0c7424 */ /* 0x000fe200078e00ff */
[----:B------:R-:W4:Y:S01]  /*0880*/  LDC R18, c[0x0][0x608] ;  /* 0x00018200ff127b82 */ /* 0x000f220000000800 */
[----:B------:R-:W-:Y:S01]  /*0890*/  IMAD.IADD R11, R7, 0x1, R11 ;  /* 0x00000001070b7824 */ /* 0x000fe200078e020b */
[----:B0-----:R-:W-:Y:S01]  /*08a0*/  ISETP.NE.U32.AND P0, PT, R22, RZ, PT ;  /* 0x000000ff1600720c */ /* 0x001fe20003f05070 */
[----:B--2---:R-:W-:-:S03]  /*08b0*/  IMAD.MOV R7, RZ, RZ, -R5 ;  /* 0x000000ffff077224 */ /* 0x004fc600078e0a05 */
[----:B------:R-:W-:Y:S02]  /*08c0*/  ISETP.NE.AND.EX P0, PT, R23, RZ, PT, P0 ;  /* 0x000000ff1700720c */ /* 0x000fe40003f05300 */
[----:B------:R-:W0:Y:S01]  /*08d0*/  LDC R13, c[0x0][0x658] ;  /* 0x00019600ff0d7b82 */ /* 0x000e220000000800 */
[--C-:B-1----:R-:W-:Y:S02]  /*08e0*/  SHF.R.U64 R16, R6, R14, R11.reuse ;  /* 0x0000000e06107219 */ /* 0x102fe4000000120b */
[----:B------:R-:W-:Y:S02]  /*08f0*/  I2FP.F32.U32 R6, R10 ;  /* 0x0000000a00067245 */ /* 0x000fe40000201000 */
[----:B------:R-:W-:-:S03]  /*0900*/  SHF.R.U32.HI R11, RZ, R14, R11 ;  /* 0x0000000eff0b7219 */ /* 0x000fc6000001160b */
[----:B------:R-:W1:Y:S01]  /*0910*/  LDC R17, c[0x0][0x148] ;  /* 0x00005200ff117b82 */ /* 0x000e620000000800 */
[----:B---3--:R-:W-:Y:S02]  /*0920*/  IMAD R5, R9, R7, R8 ;  /* 0x0000000709057224 */ /* 0x008fe400078e0208 */
[----:B------:R-:W-:Y:S01]  /*0930*/  FMUL R7, R6, UR4 ;  /* 0x0000000406077c20 */ /* 0x000fe20008400000 */
[----:B------:R-:W-:-:S03]  /*0940*/  IMAD.MOV.U32 R6, RZ, RZ, -0x1 ;  /* 0xffffffffff067424 */ /* 0x000fc600078e00ff */
[----:B------:R2:W3:Y:S01]  /*0950*/  F2I.U32.TRUNC.NTZ R15, R7 ;  /* 0x00000007000f7305 */ /* 0x0004e2000020f000 */
[----:B------:R-:W1:Y:S01]  /*0960*/  LDC R21, c[0x0][0x600] ;  /* 0x00018000ff157b82 */ /* 0x000e620000000800 */
[-CC-:B----4-:R-:W-:Y:S02]  /*0970*/  SHF.R.U64 R27, R16, R18.reuse, R11.reuse ;  /* 0x00000012101b7219 */ /* 0x190fe4000000120b */
[----:B------:R-:W-:-:S05]  /*0980*/  SHF.R.U32.HI R8, RZ, R18, R11 ;  /* 0x00000012ff087219 */ /* 0x000fca000001160b */
[----:B------:R-:W4:Y:S01]  /*0990*/  LDC R20, c[0x0][0x648] ;  /* 0x00019200ff147b82 */ /* 0x000f220000000800 */
[-CC-:B0-----:R-:W-:Y:S02]  /*09a0*/  SHF.R.U64 R18, R27, R13.reuse, R8.reuse ;  /* 0x0000000d1b127219 */ /* 0x181fe40000001208 */
[-C--:B------:R-:W-:Y:S02]  /*09b0*/  SHF.L.U32 R6, R6, R13.reuse, RZ ;  /* 0x0000000d06067219 */ /* 0x080fe400000006ff */
[-C--:B------:R-:W-:Y:S02]  /*09c0*/  SHF.R.U32.HI R8, RZ, R13.reuse, R8 ;  /* 0x0000000dff087219 */ /* 0x080fe40000011608 */
[----:B------:R-:W-:Y:S01]  /*09d0*/  LOP3.LUT R14, RZ, R6, RZ, 0x33, !PT ;  /* 0x00000006ff0e7212 */ /* 0x000fe200078e33ff */
[----:B------:R-:W0:Y:S01]  /*09e0*/  LDC R25, c[0x0][0x638] ;  /* 0x00018e00ff197b82 */ /* 0x000e220000000800 */
[----:B------:R-:W-:Y:S01]  /*09f0*/  SHF.L.U32 R11, R12, R13, RZ ;  /* 0x0000000d0c0b7219 */ /* 0x000fe200000006ff */
[----:B------:R-:W-:-:S02]  /*0a00*/  IMAD.MOV.U32 R6, RZ, RZ, R18 ;  /* 0x000000ffff067224 */ /* 0x000fc400078e0012 */
[----:B--2---:R-:W-:-:S04]  /*0a10*/  IMAD.MOV.U32 R7, RZ, RZ, R8 ;  /* 0x000000ffff077224 */ /* 0x004fc800078e0008 */
[----:B------:R-:W2:Y:S01]  /*0a20*/  LDC R24, c[0x0][0x610] ;  /* 0x00018400ff187b82 */ /* 0x000ea20000000800 */
[----:B---3--:R-:W-:Y:S05]  /*0a30*/  @!P0 BRA `(.L_x_6) ;  /* 0x0000000000288947 */ /* 0x008fea0003800000 */
[----:B------:R-:W3:Y:S02]  /*0a40*/  LDC R13, c[0x0][0x64c] ;  /* 0x00019300ff0d7b82 */ /* 0x000ee40000000800 */
[----:B---3--:R-:W-:-:S05]  /*0a50*/  IADD3 R13, P0, R18, R13, RZ ;  /* 0x0000000d120d7210 */ /* 0x008fca0007f1e0ff */
        /* <DEDUP_REMOVED lines=8> */
.L_x_6:
[----:B----4-:R-:W-:Y:S01]  /*0ae0*/  SHF.R.U64 R6, R6, R20, R7 ;  /* 0x0000001406067219 */ /* 0x010fe20000001207 */
[----:B-1----:R-:W-:Y:S01]  /*0af0*/  VIADD R7, R21, 0xffffffff ;  /* 0xffffffff15077836 */ /* 0x002fe20000000000 */
[----:B------:R-:W-:Y:S01]  /*0b00*/  LOP3.LUT R14, R27, R14, RZ, 0xc0, !PT ;  /* 0x0000000e1b0e7212 */ /* 0x000fe200078ec0ff */
[----:B------:R-:W-:Y:S02]  /*0b10*/  IMAD.MOV R15, RZ, RZ, -R15 ;  /* 0x000000ffff0f7224 */ /* 0x000fe400078e0a0f */
[----:B------:R-:W-:Y:S01]  /*0b20*/  IMAD.MOV R8, RZ, RZ, -R6 ;  /* 0x000000ffff087224 */ /* 0x000fe200078e0a06 */
[----:B------:R-:W-:Y:S01]  /*0b30*/  LOP3.LUT R7, R16, R7, RZ, 0xc0, !PT ;  /* 0x0000000710077212 */ /* 0x000fe200078ec0ff */
[----:B------:R-:W-:Y:S02]  /*0b40*/  IMAD R14, R11, R6, R14 ;  /* 0x000000060b0e7224 */ /* 0x000fe400078e020e */
[----:B------:R-:W-:Y:S02]  /*0b50*/  @P3 IMAD R5, R17, R15, R10 ;  /* 0x0000000f11053224 */ /* 0x000fe400078e020a */
[----:B0-----:R-:W-:-:S02]  /*0b60*/  IMAD R6, R8, R25, R18 ;  /* 0x0000001908067224 */ /* 0x001fc400078e0212 */
[----:B--2---:R-:W-:Y:S02]  /*0b70*/  IMAD R5, R14, R24, R5 ;  /* 0x000000180e057224 */ /* 0x004fe400078e0205 */
[----:B------:R-:W-:Y:S02]  /*0b80*/  IMAD R8, R6, R21, R7 ;  /* 0x0000001506087224 */ /* 0x000fe400078e0207 */
[----:B------:R-:W-:-:S03]  /*0b90*/  IMAD.MOV.U32 R12, RZ, RZ, 0x1 ;  /* 0x00000001ff0c7424 */ /* 0x000fc600078e00ff */
[----:B------:R-:W-:Y:S02]  /*0ba0*/  SEL R6, R8, R5, !P3 ;  /* 0x0000000508067207 */ /* 0x000fe40005800000 */
[----:B------:R-:W-:Y:S01]  /*0bb0*/  SEL R7, R5, R8, !P3 ;  /* 0x0000000805077207 */ /* 0x000fe20005800000 */
[----:B------:R-:W-:-:S07]  /*0bc0*/  IMAD.MOV.U32 R5, RZ, RZ, R26 ;  /* 0x000000ffff057224 */ /* 0x000fce00078e001a */
.L_x_4:
[----:B------:R-:W-:-:S08]  /*0bd0*/  NOP ;  /* 0x0000000000007918 */ /* 0x000fd00000000000 */
[----:B------:R-:W0:Y:S02]  /*0be0*/  USETMAXREG.TRY_ALLOC.CTAPOOL UP0, 0xe8 ;  /* 0x000000e8000079c8 */ /* 0x000e240008000600 */
[----:B0-----:R-:W-:-:S13]  /*0bf0*/  PLOP3.LUT P0, PT, PT, PT, UP0, 0x80, 0x0 ;  /* 0x000000000000781c */ /* 0x001fda0003f0f008 */
[----:B------:R-:W-:Y:S05]  /*0c00*/  @!P0 BRA `(.L_x_4) ;  /* 0xfffffffc00f08947 */ /* 0x000fea000383ffff */
[----:B------:R-:W-:Y:S01]  /*0c10*/  ULDC.64 UR4, c[0x0][0x598] ;  /* 0x0001660000047ab9 */ /* 0x000fe20000000a00 */
[----:B------:R-:W-:Y:S01]  /*0c20*/  ULDC.64 UR20, c[0x0][0x208] ;  /* 0x0000820000147ab9 */ /* 0x000fe20000000a00 */
[----:B------:R-:W-:-:S04]  /*0c30*/  ISETP.NE.U32.AND P0, PT, RZ, UR4, PT ;  /* 0x00000004ff007c0c */ /* 0x000fc8000bf05070 */
[----:B------:R-:W-:-:S13]  /*0c40*/  ISETP.NE.AND.EX P0, PT, RZ, UR5, PT, P0 ;  /* 0x00000005ff007c0c */ /* 0x000fda000bf05300 */
[----:B------:R-:W-:Y:S05]  /*0c50*/  @!P0 BRA `(.L_x_7) ;  /* 0x00000000001c8947 */ /* 0x000fea0003800000 */
[----:B------:R-:W0:Y:S02]  /*0c60*/  LDC.64 R8, c[0x0][0x598] ;  /* 0x00016600ff087b82 */ /* 0x000e240000000a00 */
[----:B0-----:R-:W2:Y:S02]  /*0c70*/  LDG.E.64 R8, desc[UR20][R8.64] ;  /* 0x0000001408087981 */ /* 0x001ea4000c1e1b00 */
[----:B--2---:R-:W-:-:S04]  /*0c80*/  ISETP.NE.U32.AND P0, PT, R8, RZ, PT ;  /* 0x000000ff0800720c */ /* 0x004fc80003f05070 */
[----:B------:R-:W-:-:S13]  /*0c90*/  ISETP.NE.AND.EX P0, PT, R9, RZ, PT, P0 ;  /* 0x000000ff0900720c */ /* 0x000fda0003f05300 */
[----:B------:R-:W-:Y:S05]  /*0ca0*/  @!P0 BRA `(.L_x_7) ;  /* 0x0000000000088947 */ /* 0x000fea0003800000 */
[----:B------:R0:W5:Y:S01]  /*0cb0*/  LD.E R8, desc[UR20][R8.64] ;  /* 0x0000001408087980 */ /* 0x000162000c101900 */
[----:B------:R-:W-:Y:S05]  /*0cc0*/  BRA `(.L_x_8) ;  /* 0x0000000000207947 */ /* 0x000fea0003800000 */
.L_x_7:
[----:B------:R-:W-:Y:S02]  /*0cd0*/  ULDC.64 UR4, c[0x0][0x588] ;  /* 0x0001620000047ab9 */ /* 0x000fe40000000a00 */
[----:B------:R-:W-:-:S04]  /*0ce0*/  ISETP.NE.U32.AND P0, PT, RZ, UR4, PT ;  /* 0x00000004ff007c0c */ /* 0x000fc8000bf05070 */
[----:B------:R-:W-:-:S13]  /*0cf0*/  ISETP.NE.AND.EX P0, PT, RZ, UR5, PT, P0 ;  /* 0x00000005ff007c0c */ /* 0x000fda000bf05300 */
[----:B------:R-:W-:Y:S05]  /*0d00*/  @!P0 BRA `(.L_x_9) ;  /* 0x00000000000c8947 */ /* 0x000fea0003800000 */
[----:B------:R-:W0:Y:S02]  /*0d10*/  LDC.64 R8, c[0x0][0x588] ;  /* 0x00016200ff087b82 */ /* 0x000e240000000a00 */
[----:B0-----:R1:W5:Y:S01]  /*0d20*/  LDG.E R8, desc[UR20][R8.64] ;  /* 0x0000001408087981 */ /* 0x001362000c1e1900 */
[----:B------:R-:W-:Y:S05]  /*0d30*/  BRA `(.L_x_8) ;  /* 0x0000000000047947 */ /* 0x000fea0003800000 */
.L_x_9:
[----:B------:R-:W2:Y:S02]  /*0d40*/  LDC R8, c[0x0][0x580] ;  /* 0x00016000ff087b82 */ /* 0x000ea40000000800 */
.L_x_8:
[----:B------:R-:W-:Y:S02]  /*0d50*/  ULDC.64 UR4, c[0x0][0x5a0] ;  /* 0x0001680000047ab9 */ /* 0x000fe40000000a00 */
[----:B------:R-:W-:-:S04]  /*0d60*/  ISETP.NE.U32.AND P0, PT, RZ, UR4, PT ;  /* 0x00000004ff007c0c */ /* 0x000fc8000bf05070 */
[----:B------:R-:W-:-:S13]  /*0d70*/  ISETP.NE.AND.EX P0, PT, RZ, UR5, PT, P0 ;  /* 0x00000005ff007c0c */ /* 0x000fda000bf05300 */
[----:B------:R-:W-:Y:S05]  /*0d80*/  @!P0 BRA `(.L_x_10) ;  /* 0x00000000001c8947 */ /* 0x000fea0003800000 */
[----:B------:R-:W3:Y:S02]  /*0d90*/  LDC.64 R10, c[0x0][0x5a0] ;  /* 0x00016800ff0a7b82 */ /* 0x000ee40000000a00 */
[----:B---3--:R-:W3:Y:S02]  /*0da0*/  LDG.E.64 R10, desc[UR20][R10.64] ;  /* 0x000000140a0a7981 */ /* 0x008ee4000c1e1b00 */
[----:B---3--:R-:W-:-:S04]  /*0db0*/  ISETP.NE.U32.AND P0, PT, R10, RZ, PT ;  /* 0x000000ff0a00720c */ /* 0x008fc80003f05070 */
[----:B------:R-:W-:-:S13]  /*0dc0*/  ISETP.NE.AND.EX P0, PT, R11, RZ, PT, P0 ;  /* 0x000000ff0b00720c */ /* 0x000fda0003f05300 */
[----:B------:R-:W-:Y:S05]  /*0dd0*/  @!P0 BRA `(.L_x_10) ;  /* 0x0000000000088947 */ /* 0x000fea0003800000 */
[----:B01----:R0:W5:Y:S01]  /*0de0*/  LD.E R9, desc[UR20][R10.64] ;  /* 0x000000140a097980 */ /* 0x003162000c101900 */
[----:B------:R-:W-:Y:S05]  /*0df0*/  BRA `(.L_x_11) ;  /* 0x0000000000207947 */ /* 0x000fea0003800000 */
.L_x_10:
[----:B------:R-:W-:Y:S02]  /*0e00*/  ULDC.64 UR4, c[0x0][0x590] ;  /* 0x0001640000047ab9 */ /* 0x000fe40000000a00 */
[----:B------:R-:W-:-:S04]  /*0e10*/  ISETP.NE.U32.AND P0, PT, RZ, UR4, PT ;  /* 0x00000004ff007c0c */ /* 0x000fc8000bf05070 */
[----:B------:R-:W-:-:S13]  /*0e20*/  ISETP.NE.AND.EX P0, PT, RZ, UR5, PT, P0 ;  /* 0x00000005ff007c0c */ /* 0x000fda000bf05300 */
[----:B------:R-:W-:Y:S05]  /*0e30*/  @!P0 BRA `(.L_x_12) ;  /* 0x00000000000c8947 */ /* 0x000fea0003800000 */
[----:B------:R-:W0:Y:S02]  /*0e40*/  LDC.64 R10, c[0x0][0x590] ;  /* 0x00016400ff0a7b82 */ /* 0x000e240000000a00 */
[----:B01----:R1:W5:Y:S01]  /*0e50*/  LDG.E R9, desc[UR20][R10.64] ;  /* 0x000000140a097981 */ /* 0x003362000c1e1900 */
[----:B------:R-:W-:Y:S05]  /*0e60*/  BRA `(.L_x_11) ;  /* 0x0000000000047947 */ /* 0x000fea0003800000 */
.L_x_12:
[----:B01----:R-:W3:Y:S02]  /*0e70*/  LDC R9, c[0x0][0x584] ;  /* 0x00016100ff097b82 */ /* 0x003ee40000000800 */
.L_x_11:
[----:B------:R-:W-:-:S13]  /*0e80*/  LOP3.LUT P0, RZ, R12, 0xff, RZ, 0xc0, !PT ;  /* 0x000000ff0cff7812 */ /* 0x000fda000780c0ff */
[----:B------:R-:W-:Y:S05]  /*0e90*/  @!P0 EXIT ;  /* 0x000000000000894d */ /* 0x000fea0003800000 */
[----:B------:R-:W-:Y:S01]  /*0ea0*/  ULDC UR4, c[0x0][0x28c] ;  /* 0x0000a30000047ab9 */ /* 0x000fe20000000800 */
[----:B------:R-:W-:Y:S01]  /*0eb0*/  LOP3.LUT R142, R4, 0x1, RZ, 0xfc, !PT ;  /* 0x00000001048e7812 */ /* 0x000fe200078efcff */
[----:B------:R-:W-:-:S04]  /*0ec0*/  UIADD3 UR4, UR4, 0x7f, URZ ;  /* 0x0000007f04047890 */ /* 0x000fc8000fffe03f */
[----:B------:R-:W-:-:S04]  /*0ed0*/  USHF.R.S32.HI UR5, URZ, 0x1f, UR4 ;  /* 0x0000001f3f057899 */ /* 0x000fc80008011404 */
[----:B------:R-:W-:-:S03]  /*0ee0*/  ULEA.HI UR5, UR5, UR4, URZ, 0x7 ;  /* 0x0000000405057291 */ /* 0x000fc6000f8f383f */
[----:B------:R-:W-:Y:S01]  /*0ef0*/  UMOV UR4, URZ ;  /* 0x0000003f00047c82 */ /* 0x000fe20008000000 */
[----:B------:R-:W-:-:S03]  /*0f00*/  USHF.R.S32.HI UR9, URZ, 0x7, UR5 ;  /* 0x000000073f097899 */ /* 0x000fc60008011405 */
[----:B------:R-:W-:-:S09]  /*0f10*/  UMOV UR5, URZ ;  /* 0x0000003f00057c82 */ /* 0x000fd20008000000 */
.L_x_165:
[----:B01----:R-:W-:Y:S01]  /*0f20*/  LOP3.LUT R10, R0, 0x80, RZ, 0xc0, !PT ;  /* 0x00000080000a7812 */ /* 0x003fe200078ec0ff */
[----:B------:R-:W0:Y:S01]  /*0f30*/  S2UR UR13, SR_CgaCtaId ;  /* 0x00000000000d79c3 */ /* 0x000e220000008800 */
[----:B------:R-:W-:Y:S01]  /*0f40*/  UMOV UR12, 0x400 ;  /* 0x00000400000c7882 */ /* 0x000fe20000000000 */
[----:B------:R-:W-:Y:S01]  /*0f50*/  UMOV UR6, URZ ;  /* 0x0000003f00067c82 */ /* 0x000fe20008000000 */
[----:B------:R-:W-:Y:S01]  /*0f60*/  SHF.R.U32.HI R10, RZ, 0x7, R10 ;  /* 0x00000007ff0a7819 */ /* 0x000fe2000001160a */
[----:B------:R-:W-:Y:S01]  /*0f70*/  UMOV UR7, URZ ;  /* 0x0000003f00077c82 */ /* 0x000fe20008000000 */
[----:B------:R-:W-:Y:S02]  /*0f80*/  CS2R R18, SRZ ;  /* 0x0000000000127805 */ /* 0x000fe4000001ff00 */
[----:B------:R-:W-:Y:S02]  /*0f90*/  CS2R R16, SRZ ;  /* 0x0000000000107805 */ /* 0x000fe4000001ff00 */
[----:B------:R-:W-:Y:S01]  /*0fa0*/  CS2R R20, SRZ ;  /* 0x0000000000147805 */ /* 0x000fe2000001ff00 */
[----:B------:R-:W1:Y:S01]  /*0fb0*/  LDC R11, c[0x0][0x28c] ;  /* 0x0000a300ff0b7b82 */ /* 0x000e620000000800 */
[----:B----4-:R-:W4:Y:S01]  /*0fc0*/  SHFL.IDX PT, R10, R10, RZ, 0x1f ;  /* 0x00001fff0a0a7589 */ /* 0x010f2200000e0000 */
[----:B------:R-:W-:-:S02]  /*0fd0*/  CS2R R22, SRZ ;  /* 0x0000000000167805 */ /* 0x000fc4000001ff00 */
[----:B------:R-:W-:Y:S02]  /*0fe0*/  CS2R R88, SRZ ;  /* 0x0000000000587805 */ /* 0x000fe4000001ff00 */
[----:B------:R-:W-:Y:S02]  /*0ff0*/  CS2R R90, SRZ ;  /* 0x00000000005a7805 */ /* 0x000fe4000001ff00 */
[----:B------:R-:W-:Y:S02]  /*1000*/  CS2R R92, SRZ ;  /* 0x00000000005c7805 */ /* 0x000fe4000001ff00 */
[----:B------:R-:W-:Y:S02]  /*1010*/  CS2R R96, SRZ ;  /* 0x0000000000607805 */ /* 0x000fe4000001ff00 */
[----:B------:R-:W-:Y:S02]  /*1020*/  CS2R R94, SRZ ;  /* 0x00000000005e7805 */ /* 0x000fe4000001ff00 */
        /* <DEDUP_REMOVED lines=16> */
[----:B-1----:R-:W-:Y:S02]  /*1130*/  ISETP.GE.AND P0, PT, R11, 0x1, PT ;  /* 0x000000010b00780c */ /* 0x002fe40003f06270 */
[----:B------:R-:W-:Y:S02]  /*1140*/  CS2R R130, SRZ ;  /* 0x0000000000827805 */ /* 0x000fe4000001ff00 */
[----:B----4-:R-:W-:-:S02]  /*1150*/  R2UR UR8, R10 ;  /* 0x000000000a0872ca */ /* 0x010fc400000e0000 */
[----:B------:R-:W-:Y:S02]  /*1160*/  CS2R R132, SRZ ;  /* 0x0000000000847805 */ /* 0x000fe4000001ff00 */
[----:B------:R-:W-:Y:S02]  /*1170*/  CS2R R134, SRZ ;  /* 0x0000000000867805 */ /* 0x000fe4000001ff00 */
[----:B------:R-:W-:Y:S02]  /*1180*/  CS2R R136, SRZ ;  /* 0x0000000000887805 */ /* 0x000fe4000001ff00 */
[----:B------:R-:W-:Y:S02]  /*1190*/  CS2R R138, SRZ ;  /* 0x00000000008a7805 */ /* 0x000fe4000001ff00 */
[----:B------:R-:W-:Y:S01]  /*11a0*/  CS2R R140, SRZ ;  /* 0x00000000008c7805 */ /* 0x000fe2000001ff00 */
[----:B------:R-:W-:Y:S01]  /*11b0*/  IMAD.MOV.U32 R143, RZ, RZ, RZ ;  /* 0x000000ffff8f7224 */ /* 0x000fe200078e00ff */
[----:B------:R-:W-:Y:S01]  /*11c0*/  CS2R R56, SRZ ;  /* 0x0000000000387805 */ /* 0x000fe2000001ff00 */
[----:B------:R-:W-:Y:S01]  /*11d0*/  IMAD.MOV.U32 R145, RZ, RZ, RZ ;  /* 0x000000ffff917224 */ /* 0x000fe200078e00ff */
[----:B------:R-:W-:Y:S01]  /*11e0*/  CS2R R58, SRZ ;  /* 0x00000000003a7805 */ /* 0x000fe2000001ff00 */
[----:B--23--:R-:W-:Y:S01]  /*11f0*/  IMAD.U32 R13, RZ, RZ, UR4 ;  /* 0x00000004ff0d7e24 */ /* 0x00cfe2000f8e00ff */
[----:B------:R-:W-:-:S02]  /*1200*/  CS2R R60, SRZ ;  /* 0x00000000003c7805 */ /* 0x000fc4000001ff00 */
[----:B------:R-:W-:Y:S01]  /*1210*/  CS2R R62, SRZ ;  /* 0x00000000003e7805 */ /* 0x000fe2000001ff00 */
[----:B------:R-:W-:Y:S01]  /*1220*/  ULEA.HI UR10, UR8, UR8, URZ, 0x1 ;  /* 0x00000008080a7291 */ /* 0x000fe2000f8f083f */
[----:B------:R-:W-:Y:S02]  /*1230*/  CS2R R64, SRZ ;  /* 0x0000000000407805 */ /* 0x000fe4000001ff00 */
[----:B------:R-:W-:Y:S02]  /*1240*/  CS2R R66, SRZ ;  /* 0x0000000000427805 */ /* 0x000fe4000001ff00 */
[----:B------:R-:W-:Y:S01]  /*1250*/  CS2R R68, SRZ ;  /* 0x0000000000447805 */ /* 0x000fe2000001ff00 */
[----:B------:R-:W-:Y:S01]  /*1260*/  ULOP3.LUT UR11, UR10, 0x7fffe, URZ, 0xc0, !UPT ;  /* 0x0007fffe0a0b7892 */ /* 0x000fe2000f8ec03f */
[----:B------:R-:W-:Y:S01]  /*1270*/  CS2R R70, SRZ ;  /* 0x0000000000467805 */ /* 0x000fe2000001ff00 */
[----:B0-----:R-:W-:Y:S01]  /*1280*/  ULEA UR10, UR13, UR12, 0x18 ;  /* 0x0000000c0d0a7291 */ /* 0x001fe2000f8ec03f */
[----:B------:R-:W-:Y:S01]  /*1290*/  CS2R R72, SRZ ;  /* 0x0000000000487805 */ /* 0x000fe2000001ff00 */
[----:B------:R-:W-:Y:S01]  /*12a0*/  UIADD3 UR11, UR8, -UR11, URZ ;  /* 0x8000000b080b7290 */ /* 0x000fe2000fffe03f */
[----:B------:R-:W-:Y:S01]  /*12b0*/  CS2R R74, SRZ ;  /* 0x00000000004a7805 */ /* 0x000fe2000001ff00 */
[----:B------:R-:W-:Y:S01]  /*12c0*/  UMOV UR12, UR5 ;  /* 0x00000005000c7c82 */ /* 0x000fe20008000000 */
[----:B------:R-:W-:Y:S01]  /*12d0*/  UMOV UR8, URZ ;  /* 0x0000003f00087c82 */ /* 0x000fe20008000000 */
[----:B------:R-:W-:Y:S01]  /*12e0*/  ULEA UR11, UR11, UR10, 0xd ;  /* 0x0000000a0b0b7291 */ /* 0x000fe2000f8e683f */
[----:B------:R-:W-:-:S02]  /*12f0*/  CS2R R76, SRZ ;  /* 0x00000000004c7805 */ /* 0x000fc4000001ff00 */
[----:B------:R-:W-:Y:S02]  /*1300*/  CS2R R78, SRZ ;  /* 0x00000000004e7805 */ /* 0x000fe4000001ff00 */
[----:B------:R-:W-:Y:S01]  /*1310*/  CS2R R80, SRZ ;  /* 0x0000000000507805 */ /* 0x000fe2000001ff00 */
[----:B------:R-:W-:Y:S01]  /*1320*/  UIADD3 UR11, UR11, 0x100, URZ ;  /* 0x000001000b0b7890 */ /* 0x000fe2000fffe03f */
[----:B------:R-:W-:Y:S02]  /*1330*/  CS2R R82, SRZ ;  /* 0x0000000000527805 */ /* 0x000fe4000001ff00 */
[----:B------:R-:W-:Y:S02]  /*1340*/  CS2R R84, SRZ ;  /* 0x0000000000547805 */ /* 0x000fe4000001ff00 */
[----:B------:R-:W-:Y:S01]  /*1350*/  CS2R R86, SRZ ;  /* 0x0000000000567805 */ /* 0x000fe2000001ff00 */
[----:B------:R-:W-:Y:S01]  /*1360*/  USHF.R.U32.HI UR11, URZ, 0x4, UR11 ;  /* 0x000000043f0b7899 */ /* 0x000fe2000801160b */
[----:B------:R-:W-:-:S02]  /*1370*/  CS2R R24, SRZ ;  /* 0x0000000000187805 */ /* 0x000fc4000001ff00 */
[----:B------:R-:W-:Y:S02]  /*1380*/  CS2R R26, SRZ ;  /* 0x00000000001a7805 */ /* 0x000fe4000001ff00 */
[----:B------:R-:W-:Y:S01]  /*1390*/  CS2R R28, SRZ ;  /* 0x00000000001c7805 */ /* 0x000fe2000001ff00 */
[----:B------:R-:W-:Y:S01]  /*13a0*/  ULOP3.LUT UR11, UR11, 0x3fff, URZ, 0xc0, !UPT ;  /* 0x00003fff0b0b7892 */ /* 0x000fe2000f8ec03f */
        /* <DEDUP_REMOVED lines=12> */
[----:B------:R-:W-:Y:S01]  /*1470*/  CS2R R54, SRZ ;  /* 0x0000000000367805 */ /* 0x000fe2000001ff00 */
[----:B------:R-:W-:Y:S06]  /*1480*/  @!P0 BRA `(.L_x_13) ;  /* 0x0000000800a08947 */ /* 0x000fec0003800000 */
[----:B------:R-:W-:-:S13]  /*1490*/  ISETP.NE.AND P1, PT, R142, 0x3, PT ;  /* 0x000000038e00780c */ /* 0x000fda0003f25270 */
[----:B------:R-:W-:Y:S05]  /*14a0*/  @!P1 BRA `(.L_x_14) ;  /* 0x0000000000049947 */ /* 0x000fea0003800000 */
[----:B------:R-:W-:Y:S01]  /*14b0*/  BPT.TRAP 0x1 ;  /* 0x000000040000795c */ /* 0x000fe20000300000 */
.L_x_14:
[----:B------:R-:W-:Y:S01]  /*14c0*/  ULEA UR6, UR5, UR10, 0x3 ;  /* 0x0000000a05067291 */ /* 0x000fe2000f8e183f */
[----:B------:R-:W-:-:S05]  /*14d0*/  IMAD.U32 R10, RZ, RZ, UR4 ;  /* 0x00000004ff0a7e24 */ /* 0x000fca000f8e00ff */
[----:B------:R-:W-:-:S04]  /*14e0*/  SHF.L.U32 R10, R10, 0x1f, RZ ;  /* 0x0000001f0a0a7819 */ /* 0x000fc800000006ff */
[----:B------:R0:W1:Y:S01]  /*14f0*/  SYNCS.PHASECHK.TRANS64.TRYWAIT P0, [UR6], R10 ;  /* 0x0000000aff0075a7 */ /* 0x0000620008000146 */
[----:B------:R-:W-:Y:S05]  /*1500*/  @!P1 BRA `(.L_x_15) ;  /* 0x0000000000049947 */ /* 0x000fea0003800000 */
[----:B------:R-:W-:Y:S01]  /*1510*/  BPT.TRAP 0x1 ;  /* 0x000000040000795c */ /* 0x000fe20000300000 */
.L_x_15:
[----:B-1----:R-:W-:Y:S05]  /*1520*/  @P0 BRA `(.L_x_16) ;  /* 0x0000000000080947 */ /* 0x002fea0003800000 */
[----:B------:R-:W1:Y:S02]  /*1530*/  SYNCS.PHASECHK.TRANS64.TRYWAIT P0, [UR6], R10 ;  /* 0x0000000aff0075a7 */ /* 0x000e640008000146 */
[----:B-1----:R-:W-:Y:S05]  /*1540*/  @!P0 BRA `(.L_x_17) ;  /* 0x0000008000448947 */ /* 0x002fea0003800000 */
.L_x_16:
[----:B------:R-:W-:Y:S01]  /*1550*/  UIADD3 UR6, UR10, 0x20100, URZ ;  /* 0x000201000a067890 */ /* 0x000fe2000fffe03f */
[----:B------:R-:W-:Y:S01]  /*1560*/  WARPGROUP.ARRIVE ;  /* 0x00000000000079c5 */ /* 0x000fe20000000000 */
[----:B------:R-:W-:Y:S01]  /*1570*/  ULOP3.LUT UR8, UR11, 0x10000, URZ, 0xfc, !UPT ;  /* 0x000100000b087892 */ /* 0x000fe2000f8efc3f */
[----:B------:R-:W-:Y:S01]  /*1580*/  CS2R R18, SRZ ;  /* 0x0000000000127805 */ /* 0x000fe2000001ff00 */
[----:B------:R-:W-:Y:S01]  /*1590*/  USHF.R.U32.HI UR6, URZ, 0x4, UR6 ;  /* 0x000000043f067899 */ /* 0x000fe20008011606 */
[----:B------:R-:W-:Y:S01]  /*15a0*/  CS2R R16, SRZ ;  /* 0x0000000000107805 */ /* 0x000fe2000001ff00 */
[----:B------:R-:W-:Y:S01]  /*15b0*/  ULEA UR8, UR5, UR8, 0xb ;  /* 0x0000000805087291 */ /* 0x000fe2000f8e583f */
[----:B------:R-:W-:Y:S01]  /*15c0*/  CS2R R20, SRZ ;  /* 0x0000000000147805 */ /* 0x000fe2000001ff00 */
[----:B------:R-:W-:Y:S01]  /*15d0*/  ULOP3.LUT UR6, UR6, 0x3fff, URZ, 0xc0, !UPT ;  /* 0x00003fff06067892 */ /* 0x000fe2000f8ec03f */
[----:B------:R-:W-:Y:S01]  /*15e0*/  CS2R R22, SRZ ;  /* 0x0000000000167805 */ /* 0x000fe2000001ff00 */
[----:B------:R-:W-:Y:S01]  /*15f0*/  UMOV UR13, 0x40000040 ;  /* 0x40000040000d7882 */ /* 0x000fe20000000000 */
[----:B------:R-:W-:Y:S01]  /*1600*/  UMOV UR15, 0x40000040 ;  /* 0x40000040000f7882 */ /* 0x000fe20000000000 */
[----:B------:R-:W-:Y:S01]  /*1610*/  ULOP3.LUT UR6, UR6, 0x10000, URZ, 0xfc, !UPT ;  /* 0x0001000006067892 */ /* 0x000fe2000f8efc3f */
[----:B------:R-:W-:Y:S01]  /*1620*/  CS2R R88, SRZ ;  /* 0x0000000000587805 */ /* 0x000fe2000001ff00 */
[----:B------:R-:W-:Y:S01]  /*1630*/  UMOV UR12, UR8 ;  /* 0x00000008000c7c82 */ /* 0x000fe20008000000 */
[----:B------:R-:W-:Y:S01]  /*1640*/  CS2R R90, SRZ ;  /* 0x00000000005a7805 */ /* 0x000fe2000001ff00 */
[----:B------:R-:W-:Y:S01]  /*1650*/  ULEA UR7, UR5, UR6, 0x9 ;  /* 0x0000000605077291 */ /* 0x000fe2000f8e483f */
[----:B------:R-:W-:Y:S01]  /*1660*/  CS2R R92, SRZ ;  /* 0x00000000005c7805 */ /* 0x000fe2000001ff00 */
[----:B------:R-:W-:Y:S01]  /*1670*/  UIADD3 UR6, UR8, 0x400, URZ ;  /* 0x0000040008067890 */ /* 0x000fe2000fffe03f */
[----:B------:R-:W-:-:S02]  /*1680*/  CS2R R96, SRZ ;  /* 0x0000000000607805 */ /* 0x000fc4000001ff00 */
[----:B------:R-:W-:Y:S02]  /*1690*/  CS2R R94, SRZ ;  /* 0x00000000005e7805 */ /* 0x000fe4000001ff00 */
[----:B------:R-:W-:Y:S02]  /*16a0*/  CS2R R98, SRZ ;  /* 0x0000000000627805 */ /* 0x000fe4000001ff00 */
[----:B------:R-:W-:Y:S01]  /*16b0*/  CS2R R100, SRZ ;  /* 0x0000000000647805 */ /* 0x000fe2000001ff00 */
[----:B------:R-:W-:Y:S01]  /*16c0*/  UMOV UR14, UR7 ;  /* 0x00000007000e7c82 */ /* 0x000fe20008000000 */
[----:B------:R-:W-:Y:S01]  /*16d0*/  CS2R R102, SRZ ;  /* 0x0000000000667805 */ /* 0x000fe2000001ff00 */
[----:B------:R-:W-:Y:S01]  /*16e0*/  QGMMA.64x64x32.F32.E4M3.E4M3 R56, gdesc[UR12], RZ, !UPT ;  /* 0x00e000000c3879f3 */ /* 0x000fe2000c7008ff */
[----:B------:R-:W-:Y:S01]  /*16f0*/  UMOV UR12, UR6 ;  /* 0x00000006000c7c82 */ /* 0x000fe20008000000 */
[----:B------:R-:W-:Y:S01]  /*1700*/  UMOV UR13, 0x40000040 ;  /* 0x40000040000d7882 */ /* 0x000fe20000000000 */
[----:B------:R-:W-:Y:S01]  /*1710*/  UIADD3 UR6, UR8, 0x402, URZ ;  /* 0x0000040208067890 */ /* 0x000fe2000fffe03f */
[----:B------:R-:W-:Y:S01]  /*1720*/  QGMMA.64x64x32.F32.E4M3.E4M3 R24, gdesc[UR12], RZ, !UPT ;  /* 0x00e000000c1879f3 */ /* 0x000fe2000c7008ff */
[----:B------:R-:W-:Y:S01]  /*1730*/  UIADD3 UR12, UR8, 0x2, URZ ;  /* 0x00000002080c7890 */ /* 0x000fe2000fffe03f */
[----:B------:R-:W-:Y:S01]  /*1740*/  CS2R R104, SRZ ;  /* 0x0000000000687805 */ /* 0x000fe2000001ff00 */
[----:B------:R-:W-:Y:S01]  /*1750*/  UIADD3 UR14, UR7, 0x2, URZ ;  /* 0x00000002070e7890 */ /* 0x000fe2000fffe03f */
[----:B------:R-:W-:Y:S01]  /*1760*/  CS2R R108, SRZ ;  /* 0x00000000006c7805 */ /* 0x000fe2000001ff00 */
[----:B------:R-:W-:Y:S01]  /*1770*/  UMOV UR13, 0x40000040 ;  /* 0x40000040000d7882 */ /* 0x000fe20000000000 */
[----:B------:R-:W-:Y:S01]  /*1780*/  UMOV UR15, 0x40000040 ;  /* 0x40000040000f7882 */ /* 0x000fe20000000000 */
        /* <DEDUP_REMOVED lines=16> */
[----:B------:R-:W-:Y:S01]  /*1890*/  CS2R R140, SRZ ;  /* 0x00000000008c7805 */ /* 0x000fe2000001ff00 */
[----:B------:R-:W-:Y:S02]  /*18a0*/  IMAD.MOV.U32 R143, RZ, RZ, RZ ;  /* 0x000000ffff8f7224 */ /* 0x000fe400078e00ff */
[----:B------:R-:W-:Y:S01]  /*18b0*/  IMAD.MOV.U32 R145, RZ, RZ, RZ ;  /* 0x000000ffff917224 */ /* 0x000fe200078e00ff */
[----:B------:R-:W-:Y:S01]  /*18c0*/  QGMMA.64x64x32.F32.E4M3.E4M3 R56, gdesc[UR12], R56 ;  /* 0x00e000000c3879f3 */ /* 0x000fe20008700838 */
[----:B------:R-:W-:Y:S01]  /*18d0*/  UMOV UR12, UR6 ;  /* 0x00000006000c7c82 */ /* 0x000fe20008000000 */
[----:B------:R-:W-:Y:S01]  /*18e0*/  UMOV UR13, 0x40000040 ;  /* 0x40000040000d7882 */ /* 0x000fe20000000000 */
[----:B------:R-:W-:Y:S01]  /*18f0*/  UIADD3 UR6, UR8, 0x404, URZ ;  /* 0x0000040408067890 */ /* 0x000fe2000fffe03f */
[----:B------:R-:W-:Y:S01]  /*1900*/  QGMMA.64x64x32.F32.E4M3.E4M3 R24, gdesc[UR12], R24 ;  /* 0x00e000000c1879f3 */ /* 0x000fe20008700818 */
[----:B------:R-:W-:-:S02]  /*1910*/  UIADD3 UR12, UR8, 0x4, URZ ;  /* 0x00000004080c7890 */ /* 0x000fc4000fffe03f */
[----:B------:R-:W-:Y:S01]  /*1920*/  UIADD3 UR14, UR7, 0x4, URZ ;  /* 0x00000004070e7890 */ /* 0x000fe2000fffe03f */
[----:B------:R-:W-:Y:S01]  /*1930*/  UMOV UR13, 0x40000040 ;  /* 0x40000040000d7882 */ /* 0x000fe20000000000 */
[----:B------:R-:W-:-:S07]  /*1940*/  UMOV UR15, 0x40000040 ;  /* 0x40000040000f7882 */ /* 0x000fce0000000000 */
[----:B------:R-:W-:Y:S01]  /*1950*/  QGMMA.64x64x32.F32.E4M3.E4M3 R56, gdesc[UR12], R56 ;  /* 0x00e000000c3879f3 */ /* 0x000fe20008700838 */
[----:B------:R-:W-:Y:S01]  /*1960*/  UMOV UR12, UR6 ;  /* 0x00000006000c7c82 */ /* 0x000fe20008000000 */
[----:B------:R-:W-:Y:S01]  /*1970*/  UMOV UR13, 0x40000040 ;  /* 0x40000040000d7882 */ /* 0x000fe20000000000 */
[----:B------:R-:W-:Y:S01]  /*1980*/  UMOV UR6, 0x4 ;  /* 0x0000000400067882 */ /* 0x000fe20000000000 */
[----:B------:R-:W-:Y:S01]  /*1990*/  QGMMA.64x64x32.F32.E4M3.E4M3 R24, gdesc[UR12], R24 ;  /* 0x00e000000c1879f3 */ /* 0x000fe20008700818 */
[----:B------:R-:W-:Y:S02]  /*19a0*/  UIADD3 UR14, UR7, 0x6, URZ ;  /* 0x00000006070e7890 */ /* 0x000fe4000fffe03f */
[----:B------:R-:W-:Y:S01]  /*19b0*/  UIADD3 UR12, UR8, 0x6, URZ ;  /* 0x00000006080c7890 */ /* 0x000fe2000fffe03f */
[----:B------:R-:W-:Y:S01]  /*19c0*/  ULDC UR7, c[0x0][0x50c] ;  /* 0x0001430000077ab9 */ /* 0x000fe20000000800 */
[----:B------:R-:W-:Y:S02]  /*19d0*/  UIADD3 UR8, UR8, 0x406, URZ ;  /* 0x0000040608087890 */ /* 0x000fe4000fffe03f */
[----:B------:R-:W-:Y:S01]  /*19e0*/  UISETP.NE.AND UP0, UPT, UR7, 0x4, UPT ;  /* 0x000000040700788c */ /* 0x000fe2000bf05270 */
[----:B------:R-:W-:Y:S01]  /*19f0*/  UMOV UR13, 0x40000040 ;  /* 0x40000040000d7882 */ /* 0x000fe20000000000 */
[----:B------:R-:W-:-:S02]  /*1a00*/  UMOV UR15, 0x40000040 ;  /* 0x40000040000f7882 */ /* 0x000fc40000000000 */
[----:B------:R-:W-:-:S06]  /*1a10*/  USEL UR7, URZ, 0x1, UP0 ;  /* 0x000000013f077887 */ /* 0x000fcc0008000000 */
[----:B------:R-:W-:Y:S01]  /*1a20*/  ISETP.NE.AND P0, PT, RZ, UR7, PT ;  /* 0x00000007ff007c0c */ /* 0x000fe2000bf05270 */
[----:B------:R-:W-:Y:S01]  /*1a30*/  QGMMA.64x64x32.F32.E4M3.E4M3 R56, gdesc[UR12], R56 ;  /* 0x00e000000c3879f3 */ /* 0x000fe20008700838 */
[----:B------:R-:W-:Y:S01]  /*1a40*/  UMOV UR12, UR8 ;  /* 0x00000008000c7c82 */ /* 0x000fe20008000000 */
[----:B------:R-:W-:Y:S02]  /*1a50*/  UMOV UR13, 0x40000040 ;  /* 0x40000040000d7882 */ /* 0x000fe40000000000 */
[----:B------:R-:W-:Y:S08]  /*1a60*/  QGMMA.64x64x32.F32.E4M3.E4M3 R24, gdesc[UR12], R24, gsb0 ;  /* 0x00e000000c1879f3 */ /* 0x000ff00008000818 */
[----:B------:R-:W-:Y:S05]  /*1a70*/  @!P0 BRA `(.L_x_18) ;  /* 0x0000000400088947 */ /* 0x000fea0003800000 */
[----:B------:R-:W-:Y:S02]  /*1a80*/  WARPGROUP.DEPBAR.LE gsb0, 0x0 ;  /* 0x00008000000079c5 */ /* 0x000fe40000010000 */
[----:B------:R-:W-:-:S01]  /*1a90*/  FADD R145, RZ, R56 ;  /* 0x00000038ff917221 */ /* 0x000fc20000000000 */
[----:B------:R-:W-:Y:S01]  /*1aa0*/  FADD R140, RZ, R57 ;  /* 0x00000039ff8c7221 */ /* 0x000fe20000000000 */
        /* <DEDUP_REMOVED lines=62> */
[----:B------:R-:W-:-:S06]  /*1e90*/  UMOV UR6, URZ ;  /* 0x0000003f00067c82 */ /* 0x000fcc0008000000 */
.L_x_18:
[----:B------:R-:W-:-:S04]  /*1ea0*/  UIADD3 UR12, UR5, 0x1, URZ ;  /* 0x00000001050c7890 */ /* 0x000fc8000fffe03f */
[----:B------:R-:W-:-:S04]  /*1eb0*/  UISETP.NE.AND UP0, UPT, UR12, 0x4, UPT ;  /* 0x000000040c00788c */ /* 0x000fc8000bf05270 */
[----:B------:R-:W-:Y:S02]  /*1ec0*/  USEL UR8, URZ, 0x1, UP0 ;  /* 0x000000013f087887 */ /* 0x000fe40008000000 */
[----:B------:R-:W-:Y:S02]  /*1ed0*/  USEL UR12, UR12, URZ, UP0 ;  /* 0x0000003f0c0c7287 */ /* 0x000fe40008000000 */
[----:B------:R-:W-:-:S06]  /*1ee0*/  ULOP3.LUT UR8, UR4, UR8, URZ, 0x3c, !UPT ;  /* 0x0000000804087292 */ /* 0x000fcc000f8e3c3f */
[----:B------:R-:W-:Y:S01]  /*1ef0*/  IMAD.U32 R13, RZ, RZ, UR8 ;  /* 0x00000008ff0d7e24 */ /* 0x000fe2000f8e00ff */
[----:B------:R-:W-:-:S06]  /*1f00*/  UMOV UR8, 0x1 ;  /* 0x0000000100087882 */ /* 0x000fcc0000000000 */
.L_x_13:
[----:B------:R-:W-:-:S04]  /*1f10*/  UISETP.LT.AND UP0, UPT, UR9, 0x1, UPT ;  /* 0x000000010900788c */ /* 0x000fc8000bf01270 */
[----:B------:R-:W-:-:S04]  /*1f20*/  USEL UR13, UR9, 0x1, UP0 ;  /* 0x00000001090d7887 */ /* 0x000fc80008000000 */
[----:B------:R-:W-:-:S04]  /*1f30*/  UIADD3 UR13, UR9, -UR13, URZ ;  /* 0x8000000d090d7290 */ /* 0x000fc8000fffe03f */
[----:B------:R-:W-:-:S06]  /*1f40*/  UISETP.GE.AND UP0, UPT, UR13, 0x1, UPT ;  /* 0x000000010d00788c */ /* 0x000fcc000bf06270 */
[----:B------:R-:W-:-:S13]  /*1f50*/  PLOP3.LUT P0, PT, PT, PT, UP0, 0x80, 0x0 ;  /* 0x000000000000781c */ /* 0x000fda0003f0f008 */
[----:B------:R-:W-:Y:S05]  /*1f60*/  @!P0 BRA `(.L_x_19) ;  /* 0x0000000800748947 */ /* 0x000fea0003800000 */
[----:B01----:R-:W-:Y:S01]  /*1f70*/  IMAD.U32 R10, RZ, RZ, UR13 ;  /* 0x0000000dff0a7e24 */ /* 0x003fe2000f8e00ff */
[----:B------:R-:W-:Y:S01]  /*1f80*/  UMOV UR13, UR5 ;  /* 0x00000005000d7c82 */ /* 0x000fe20008000000 */
[----:B------:R-:W-:-:S05]  /*1f90*/  ULDC UR15, c[0x0][0x50c] ;  /* 0x00014300000f7ab9 */ /* 0x000fca0000000800 */
.L_x_27:
[----:B------:R-:W-:-:S13]  /*1fa0*/  ISETP.NE.AND P1, PT, R142, 0x3, PT ;  /* 0x000000038e00780c */ /* 0x000fda0003f25270 */
[----:B01----:R-:W-:Y:S05]  /*1fb0*/  @!P1 BRA `(.L_x_20) ;  /* 0x0000000000049947 */ /* 0x003fea0003800000 */
[----:B------:R-:W-:Y:S01]  /*1fc0*/  BPT.TRAP 0x1 ;  /* 0x000000040000795c */ /* 0x000fe20000300000 */
.L_x_20:
[----:B------:R-:W0:Y:S01]  /*1fd0*/  S2UR UR14, SR_CgaCtaId ;  /* 0x00000000000e79c3 */ /* 0x000e220000008800 */
[----:B------:R-:W-:Y:S01]  /*1fe0*/  UMOV UR10, 0x400 ;  /* 0x00000400000a7882 */ /* 0x000fe20000000000 */
[----:B------:R-:W-:Y:S01]  /*1ff0*/  SHF.L.U32 R11, R13, 0x1f, RZ ;  /* 0x0000001f0d0b7819 */ /* 0x000fe200000006ff */
[----:B0-----:R-:W-:-:S04]  /*2000*/  ULEA UR10, UR14, UR10, 0x18 ;  /* 0x0000000a0e0a7291 */ /* 0x001fc8000f8ec03f */
[----:B------:R-:W-:-:S09]  /*2010*/  ULEA UR14, UR12, UR10, 0x3 ;  /* 0x0000000a0c0e7291 */ /* 0x000fd2000f8e183f */
[----:B------:R0:W1:Y:S01]  /*2020*/  SYNCS.PHASECHK.TRANS64.TRYWAIT P0, [UR14], R11 ;  /* 0x0000000bff0075a7 */ /* 0x000062000800014e */
[----:B------:R-:W-:Y:S05]  /*2030*/  @!P1 BRA `(.L_x_21) ;  /* 0x0000000000049947 */ /* 0x000fea0003800000 */
[----:B------:R-:W-:Y:S01]  /*2040*/  BPT.TRAP 0x1 ;  /* 0x000000040000795c */ /* 0x000fe20000300000 */
.L_x_21:
[----:B-1----:R-:W-:Y:S05]  /*2050*/  @P0 BRA `(.L_x_22) ;  /* 0x0000000000080947 */ /* 0x002fea0003800000 */
[----:B------:R-:W1:Y:S02]  /*2060*/  SYNCS.PHASECHK.TRANS64.TRYWAIT P0, [UR14], R11 ;  /* 0x0000000bff0075a7 */ /* 0x000e64000800014e */
[----:B-1----:R-:W-:Y:S05]  /*2070*/  @!P0 BRA `(.L_x_23) ;  /* 0x0000007400908947 */ /* 0x002fea0003800000 */
.L_x_22:
[----:B------:R-:W-:Y:S01]  /*2080*/  UIADD3 UR14, UR10, 0x20100, URZ ;  /* 0x000201000a0e7890 */ /* 0x000fe2000fffe03f */
[----:B------:R-:W-:Y:S01]  /*2090*/  WARPGROUP.ARRIVE ;  /* 0x00000000000079c5 */ /* 0x000fe20000000000 */
[----:B------:R-:W-:Y:S02]  /*20a0*/  UISETP.NE.AND UP0, UPT, UR7, URZ, UPT ;  /* 0x0000003f0700728c */ /* 0x000fe4000bf05270 */
[----:B------:R-:W-:Y:S02]  /*20b0*/  USHF.R.U32.HI UR14, URZ, 0x4, UR14 ;  /* 0x000000043f0e7899 */ /* 0x000fe4000801160e */
[----:B------:R-:W-:Y:S02]  /*20c0*/  USEL UR8, UR8, URZ, !UP0 ;  /* 0x0000003f08087287 */ /* 0x000fe4000c000000 */
[----:B------:R-:W-:Y:S02]  /*20d0*/  ULOP3.LUT UR14, UR14, 0x3fff, URZ, 0xc0, !UPT ;  /* 0x00003fff0e0e7892 */ /* 0x000fe4000f8ec03f */
[----:B------:R-:W-:-:S02]  /*20e0*/  ULOP3.LUT UR7, UR11, 0x10000, URZ, 0xfc, !UPT ;  /* 0x000100000b077892 */ /* 0x000fc4000f8efc3f */
[----:B------:R-:W-:Y:S02]  /*20f0*/  ULOP3.LUT UR14, UR14, 0x10000, URZ, 0xfc, !UPT ;  /* 0x000100000e0e7892 */ /* 0x000fe4000f8efc3f */
[----:B------:R-:W-:Y:S02]  /*2100*/  UISETP.NE.U32.AND UP0, UPT, UR8, URZ, UPT ;  /* 0x0000003f0800728c */ /* 0x000fe4000bf05070 */
[----:B------:R-:W-:Y:S02]  /*2110*/  ULEA UR8, UR12, UR7, 0xb ;  /* 0x000000070c087291 */ /* 0x000fe4000f8e583f */
[----:B------:R-:W-:Y:S02]  /*2120*/  ULEA UR7, UR12, UR14, 0x9 ;  /* 0x0000000e0c077291 */ /* 0x000fe4000f8e483f */
[----:B------:R-:W-:Y:S01]  /*2130*/  UIADD3 UR14, UR8, 0x400, URZ ;  /* 0x00000400080e7890 */ /* 0x000fe2000fffe03f */
[----:B------:R-:W-:Y:S02]  /*2140*/  UMOV UR17, 0x40000040 ;  /* 0x4000004000117882 */ /* 0x000fe40000000000 */
[----:B------:R-:W-:Y:S01]  /*2150*/  UMOV UR16, UR8 ;  /* 0x0000000800107c82 */ /* 0x000fe20008000000 */
[----:B------:R-:W-:Y:S01]  /*2160*/  UMOV UR19, 0x40000040 ;  /* 0x4000004000137882 */ /* 0x000fe20000000000 */
[----:B------:R-:W-:Y:S01]  /*2170*/  UMOV UR18, UR7 ;  /* 0x0000000700127c82 */ /* 0x000fe20008000000 */
[----:B------:R-:W-:Y:S01]  /*2180*/  UIADD3 UR6, UR6, 0x4, URZ ;  /* 0x0000000406067890 */ /* 0x000fe2000fffe03f */
[----:B------:R-:W-:Y:S01]  /*2190*/  QGMMA.64x64x32.F32.E4M3.E4M3 R56, gdesc[UR16], R56, UP0 ;  /* 0x00e00000103879f3 */ /* 0x000fe2000bf00838 */
[----:B------:R-:W-:Y:S01]  /*21a0*/  UMOV UR16, UR14 ;  /* 0x0000000e00107c82 */ /* 0x000fe20008000000 */
[----:B------:R-:W-:Y:S01]  /*21b0*/  UMOV UR17, 0x40000040 ;  /* 0x4000004000117882 */ /* 0x000fe20000000000 */
[----:B------:R-:W-:Y:S01]  /*21c0*/  UIADD3 UR14, UR8, 0x402, URZ ;  /* 0x00000402080e7890 */ /* 0x000fe2000fffe03f */
[----:B------:R-:W-:Y:S01]  /*21d0*/  QGMMA.64x64x32.F32.E4M3.E4M3 R24, gdesc[UR16], R24, UP0 ;  /* 0x00e00000101879f3 */ /* 0x000fe2000bf00818 */
[----:B------:R-:W-:-:S02]  /*21e0*/  UIADD3 UR16, UR8, 0x2, URZ ;  /* 0x0000000208107890 */ /* 0x000fc4000fffe03f */
[----:B------:R-:W-:Y:S01]  /*21f0*/  UIADD3 UR18, UR7, 0x2, URZ ;  /* 0x0000000207127890 */ /* 0x000fe2000fffe03f */
[----:B------:R-:W-:Y:S01]  /*2200*/  UMOV UR17, 0x40000040 ;  /* 0x4000004000117882 */ /* 0x000fe20000000000 */
[----:B------:R-:W-:Y:S01]  /*2210*/  UMOV UR19, 0x40000040 ;  /* 0x4000004000137882 */ /* 0x000fe20000000000 */
[----:B------:R-:W-:-:S06]  /*2220*/  UISETP.NE.AND UP0, UPT, UR6, UR15, UPT ;  /* 0x0000000f0600728c */ /* 0x000fcc000bf05270 */
[----:B------:R-:W-:Y:S01]  /*2230*/  QGMMA.64x64x32.F32.E4M3.E4M3 R56, gdesc[UR16], R56 ;  /* 0x00e00000103879f3 */ /* 0x000fe20008700838 */
[----:B------:R-:W-:Y:S01]  /*2240*/  UMOV UR16, UR14 ;  /* 0x0000000e00107c82 */ /* 0x000fe20008000000 */
[----:B------:R-:W-:Y:S01]  /*2250*/  UMOV UR17, 0x40000040 ;  /* 0x4000004000117882 */ /* 0x000fe20000000000 */
[----:B------:R-:W-:Y:S01]  /*2260*/  UIADD3 UR14, UR8, 0x404, URZ ;  /* 0x00000404080e7890 */ /* 0x000fe2000fffe03f */
[----:B------:R-:W-:Y:S01]  /*2270*/  QGMMA.64x64x32.F32.E4M3.E4M3 R24, gdesc[UR16], R24 ;  /* 0x00e00000101879f3 */ /* 0x000fe20008700818 */
[----:B------:R-:W-:Y:S02]  /*2280*/  UIADD3 UR16, UR8, 0x4, URZ ;  /* 0x0000000408107890 */ /* 0x000fe4000fffe03f */
[----:B------:R-:W-:Y:S01]  /*2290*/  UIADD3 UR18, UR7, 0x4, URZ ;  /* 0x0000000407127890 */ /* 0x000fe2000fffe03f */
[----:B------:R-:W-:Y:S01]  /*22a0*/  UMOV UR17, 0x40000040 ;  /* 0x4000004000117882 */ /* 0x000fe20000000000 */
[----:B------:R-:W-:-:S07]  /*22b0*/  UMOV UR19, 0x40000040 ;  /* 0x4000004000137882 */ /* 0x000fce0000000000 */
[----:B------:R-:W-:Y:S01]  /*22c0*/  QGMMA.64x64x32.F32.E4M3.E4M3 R56, gdesc[UR16], R56 ;  /* 0x00e00000103879f3 */ /* 0x000fe20008700838 */
[----:B------:R-:W-:Y:S01]  /*22d0*/  UMOV UR16, UR14 ;  /* 0x0000000e00107c82 */ /* 0x000fe20008000000 */
[----:B------:R-:W-:Y:S02]  /*22e0*/  UMOV UR17, 0x40000040 ;  /* 0x4000004000117882 */ /* 0x000fe40000000000 */
[----:B------:R-:W-:Y:S01]  /*22f0*/  QGMMA.64x64x32.F32.E4M3.E4M3 R24, gdesc[UR16], R24 ;  /* 0x00e00000101879f3 */ /* 0x000fe20008700818 */
[----:B------:R-:W-:Y:S02]  /*2300*/  UIADD3 UR16, UR8, 0x6, URZ ;  /* 0x0000000608107890 */ /* 0x000fe4000fffe03f */
[----:B------:R-:W-:Y:S02]  /*2310*/  UIADD3 UR18, UR7, 0x6, URZ ;  /* 0x0000000607127890 */ /* 0x000fe4000fffe03f */
[----:B------:R-:W-:Y:S01]  /*2320*/  UIADD3 UR8, UR8, 0x406, URZ ;  /* 0x0000040608087890 */ /* 0x000fe2000fffe03f */
[----:B------:R-:W-:Y:S01]  /*2330*/  UMOV UR17, 0x40000040 ;  /* 0x4000004000117882 */ /* 0x000fe20000000000 */
[----:B------:R-:W-:Y:S01]  /*2340*/  UMOV UR19, 0x40000040 ;  /* 0x4000004000137882 */ /* 0x000fe20000000000 */
[----:B------:R-:W-:-:S06]  /*2350*/  USEL UR7, URZ, 0x1, UP0 ;  /* 0x000000013f077887 */ /* 0x000fcc0008000000 */
[----:B------:R-:W-:Y:S01]  /*2360*/  ISETP.NE.AND P0, PT, RZ, UR7, PT ;  /* 0x00000007ff007c0c */ /* 0x000fe2000bf05270 */
[----:B------:R-:W-:Y:S01]  /*2370*/  QGMMA.64x64x32.F32.E4M3.E4M3 R56, gdesc[UR16], R56 ;  /* 0x00e00000103879f3 */ /* 0x000fe20008700838 */
[----:B------:R-:W-:Y:S01]  /*2380*/  UMOV UR16, UR8 ;  /* 0x0000000800107c82 */ /* 0x000fe20008000000 */
[----:B------:R-:W-:Y:S02]  /*2390*/  UMOV UR17, 0x40000040 ;  /* 0x4000004000117882 */ /* 0x000fe40000000000 */
[----:B------:R-:W-:Y:S03]  /*23a0*/  QGMMA.64x64x32.F32.E4M3.E4M3 R24, gdesc[UR16], R24, gsb0 ;  /* 0x00e00000101879f3 */ /* 0x000fe60008000818 */
[----:B------:R-:W-:-:S05]  /*23b0*/  WARPGROUP.DEPBAR.LE gsb0, 0x1 ;  /* 0x00008000000079c5 */ /* 0x000fca0000010100 */
[----:B------:R-:W-:Y:S05]  /*23c0*/  @!P0 BRA `(.L_x_24) ;  /* 0x0000000400088947 */ /* 0x000fea0003800000 */
[----:B------:R-:W-:Y:S02]  /*23d0*/  WARPGROUP.DEPBAR.LE gsb0, 0x0 ;  /* 0x00008000000079c5 */ /* 0x000fe40000010000 */
[----:B------:R-:W-:-:S01]  /*23e0*/  FADD R145, R56, R145 ;  /* 0x0000009138917221 */ /* 0x000fc20000000000 */
[----:B------:R-:W-:Y:S01]  /*23f0*/  FADD R140, R57, R140 ;  /* 0x0000008c398c7221 */ /* 0x000fe20000000000 */
        /* <DEDUP_REMOVED lines=62> */
[----:B------:R-:W-:-:S06]  /*27e0*/  UMOV UR6, URZ ;  /* 0x0000003f00067c82 */ /* 0x000fcc0008000000 */
.L_x_24:
[----:B------:R-:W-:Y:S05]  /*27f0*/  @!P1 BRA `(.L_x_25) ;  /* 0x0000000000049947 */ /* 0x000fea0003800000 */
[----:B------:R-:W-:Y:S01]  /*2800*/  BPT.TRAP 0x1 ;  /* 0x000000040000795c */ /* 0x000fe20000300000 */
.L_x_25:
[----:B------:R-:W-:Y:S01]  /*2810*/  ULEA UR8, UR13, UR10, 0x3 ;  /* 0x0000000a0d087291 */ /* 0x000fe2000f8e183f */
[----:B------:R-:W-:-:S03]  /*2820*/  ISETP.GT.U32.AND P0, PT, R4, 0x1, PT ;  /* 0x000000010400780c */ /* 0x000fc60003f04070 */
[----:B------:R-:W-:-:S04]  /*2830*/  UIADD3 UR8, UR8, 0x20, URZ ;  /* 0x0000002008087890 */ /* 0x000fc8000fffe03f */
[----:B------:R-:W-:-:S09]  /*2840*/  UPRMT UR8, URZ, 0x654, UR8 ;  /* 0x000006543f087896 */ /* 0x000fd20008000008 */
[----:B------:R-:W-:Y:S01]  /*2850*/  SYNCS.ARRIVE.TRANS64.RED.A1T0 RZ, [UR8], RZ ;  /* 0x000000ffffff79a7 */ /* 0x000fe20008100408 */
[----:B------:R-:W-:Y:S05]  /*2860*/  @P0 BRA `(.L_x_26) ;  /* 0x0000000000040947 */ /* 0x000fea0003800000 */
[----:B------:R-:W-:Y:S01]  /*2870*/  BPT.TRAP 0x1 ;  /* 0x000000040000795c */ /* 0x000fe20000300000 */
.L_x_26:
[----:B------:R-:W-:Y:S01]  /*2880*/  UIADD3 UR12, UR12, 0x1, URZ ;  /* 0x000000010c0c7890 */ /* 0x000fe2000fffe03f */
[C---:B------:R-:W-:Y:S01]  /*2890*/  ISETP.GT.AND P0, PT, R10.reuse, 0x1, PT ;  /* 0x000000010a00780c */ /* 0x040fe20003f04270 */
[----:B------:R-:W-:Y:S01]  /*28a0*/  UIADD3 UR13, UR13, 0x1, URZ ;  /* 0x000000010d0d7890 */ /* 0x000fe2000fffe03f */
[----:B------:R-:W-:Y:S01]  /*28b0*/  VIADD R10, R10, 0xffffffff ;  /* 0xffffffff0a0a7836 */ /* 0x000fe20000000000 */
[----:B------:R-:W-:Y:S02]  /*28c0*/  UISETP.NE.AND UP0, UPT, UR12, 0x4, UPT ;  /* 0x000000040c00788c */ /* 0x000fe4000bf05270 */
[----:B------:R-:W-:Y:S02]  /*28d0*/  UISETP.NE.AND UP1, UPT, UR13, 0x4, UPT ;  /* 0x000000040d00788c */ /* 0x000fe4000bf25270 */
[----:B------:R-:W-:Y:S02]  /*28e0*/  USEL UR8, URZ, 0x1, UP0 ;  /* 0x000000013f087887 */ /* 0x000fe40008000000 */
[----:B------:R-:W-:-:S02]  /*28f0*/  USEL UR12, UR12, URZ, UP0 ;  /* 0x0000003f0c0c7287 */ /* 0x000fc40008000000 */
[----:B------:R-:W-:Y:S02]  /*2900*/  USEL UR13, UR13, URZ, UP1 ;  /* 0x0000003f0d0d7287 */ /* 0x000fe40008800000 */
[----:B------:R-:W-:Y:S01]  /*2910*/  LOP3.LUT R13, R13, UR8, RZ, 0x3c, !PT ;  /* 0x000000080d0d7c12 */ /* 0x000fe2000f8e3cff */
[----:B------:R-:W-:Y:S01]  /*2920*/  UMOV UR8, 0x1 ;  /* 0x0000000100087882 */ /* 0x000fe20000000000 */
[----:B------:R-:W-:Y:S08]  /*2930*/  @P0 BRA `(.L_x_27) ;  /* 0xfffffff400980947 */ /* 0x000ff0000383ffff */
.L_x_19:
[----:B------:R-:W-:Y:S01]  /*2940*/  UISETP.NE.AND UP0, UPT, UR6, URZ, UPT ;  /* 0x0000003f0600728c */ /* 0x000fe2000bf05270 */
[----:B01----:R-:W0:Y:S03]  /*2950*/  LDC R10, c[0x0][0x28c] ;  /* 0x0000a300ff0a7b82 */ /* 0x003e260000000800 */
[----:B------:R-:W-:-:S06]  /*2960*/  USEL UR6, URZ, 0x1, !UP0 ;  /* 0x000000013f067887 */ /* 0x000fcc000c000000 */
[----:B------:R-:W-:Y:S02]  /*2970*/  ISETP.NE.AND P0, PT, RZ, UR6, PT ;  /* 0x00000006ff007c0c */ /* 0x000fe4000bf05270 */
[----:B0-----:R-:W-:-:S11]  /*2980*/  ISETP.GE.AND P1, PT, R10, 0x1, PT ;  /* 0x000000010a00780c */ /* 0x001fd60003f26270 */
[----:B------:R-:W-:Y:S05]  /*2990*/  @!P0 BRA `(.L_x_28) ;  /* 0x0000000400048947 */ /* 0x000fea0003800000 */
[----:B------:R-:W-:Y:S02]  /*29a0*/  WARPGROUP.DEPBAR.LE gsb0, 0x0 ;  /* 0x00008000000079c5 */ /* 0x000fe40000010000 */
[----:B------:R-:W-:Y:S01]  /*29b0*/  FADD R145, R56, R145 ;  /* 0x0000009138917221 */ /* 0x000fe20000000000 */
        /* <DEDUP_REMOVED lines=62> */
[----:B------:R-:W-:-:S07]  /*2da0*/  FADD R18, R18, R55 ;  /* 0x0000003712127221 */ /* 0x000fce0000000000 */
.L_x_28:
[----:B------:R-:W-:Y:S02]  /*2db0*/  WARPGROUP.DEPBAR.LE gsb0, 0x0 ;  /* 0x00008000000079c5 */ /* 0x000fe40000010000 */
[----:B------:R-:W-:Y:S05]  /*2dc0*/  @!P1 BRA `(.L_x_29) ;  /* 0x0000000000389947 */ /* 0x000fea0003800000 */
[----:B------:R-:W-:-:S13]  /*2dd0*/  ISETP.NE.AND P0, PT, R142, 0x3, PT ;  /* 0x000000038e00780c */ /* 0x000fda0003f05270 */
[----:B------:R-:W-:Y:S05]  /*2de0*/  @!P0 BRA `(.L_x_30) ;  /* 0x0000000000048947 */ /* 0x000fea0003800000 */
[----:B------:R-:W-:Y:S01]  /*2df0*/  BPT.TRAP 0x1 ;  /* 0x000000040000795c */ /* 0x000fe20000300000 */
.L_x_30:
[----:B------:R-:W-:Y:S01]  /*2e00*/  UISETP.LT.AND UP0, UPT, UR9, 0x1, UPT ;  /* 0x000000010900788c */ /* 0x000fe2000bf01270 */
[----:B------:R-:W-:-:S03]  /*2e10*/  ISETP.GT.U32.AND P0, PT, R4, 0x1, PT ;  /* 0x000000010400780c */ /* 0x000fc60003f04070 */
[----:B------:R-:W-:-:S04]  /*2e20*/  USEL UR6, UR9, 0x1, UP0 ;  /* 0x0000000109067887 */ /* 0x000fc80008000000 */
[----:B------:R-:W-:-:S04]  /*2e30*/  UIADD3 UR6, UR5, UR9, -UR6 ;  /* 0x0000000905067290 */ /* 0x000fc8000fffe806 */
[----:B------:R-:W-:-:S04]  /*2e40*/  USHF.L.U32 UR6, UR6, 0x3, URZ ;  /* 0x0000000306067899 */ /* 0x000fc8000800063f */
[----:B------:R-:W-:-:S04]  /*2e50*/  ULOP3.LUT UR6, UR6, 0x18, URZ, 0xc0, !UPT ;  /* 0x0000001806067892 */ /* 0x000fc8000f8ec03f */
[----:B------:R-:W-:-:S04]  /*2e60*/  UIADD3 UR6, UR10, 0x20, UR6 ;  /* 0x000000200a067890 */ /* 0x000fc8000fffe006 */
[----:B------:R-:W-:-:S09]  /*2e70*/  UPRMT UR6, URZ, 0x654, UR6 ;  /* 0x000006543f067896 */ /* 0x000fd20008000006 */
[----:B------:R-:W-:Y:S01]  /*2e80*/  SYNCS.ARRIVE.TRANS64.RED.A1T0 RZ, [UR6], RZ ;  /* 0x000000ffffff79a7 */ /* 0x000fe20008100406 */
[----:B------:R-:W-:Y:S05]  /*2e90*/  @P0 BRA `(.L_x_29) ;  /* 0x0000000000040947 */ /* 0x000fea0003800000 */
[----:B------:R-:W-:Y:S01]  /*2ea0*/  BPT.TRAP 0x1 ;  /* 0x000000040000795c */ /* 0x000fe20000300000 */
.L_x_29:
[----:B------:R-:W0:Y:S01]  /*2eb0*/  LDC R14, c[0x0][0x288] ;  /* 0x0000a200ff0e7b82 */ /* 0x000e220000000800 */
[----:B------:R-:W-:Y:S01]  /*2ec0*/  IMAD.SHL.U32 R33, R6, 0x40, RZ ;  /* 0x0000004006217824 */ /* 0x000fe200078e00ff */
[--C-:B------:R-:W-:Y:S01]  /*2ed0*/  SHF.R.U32.HI R10, RZ, 0x2, R0.reuse ;  /* 0x00000002ff0a7819 */ /* 0x100fe20000011600 */
[----:B------:R-:W-:Y:S01]  /*2ee0*/  IMAD.SHL.U32 R34, R7, 0x100, RZ ;  /* 0x0000010007227824 */ /* 0x000fe200078e00ff */
[C---:B------:R-:W-:Y:S01]  /*2ef0*/  LOP3.LUT R12, R0.reuse, 0x60, RZ, 0xc0, !PT ;  /* 0x00000060000c7812 */ /* 0x040fe200078ec0ff */
[----:B------:R-:W-:Y:S01]  /*2f00*/  ULDC UR6, c[0x0][0x284] ;  /* 0x0000a10000067ab9 */ /* 0x000fe20000000800 */
[----:B------:R-:W-:Y:S01]  /*2f10*/  SHF.R.U32.HI R13, RZ, 0x7, R0 ;  /* 0x00000007ff0d7819 */ /* 0x000fe20000011600 */
[----:B------:R-:W-:Y:S01]  /*2f20*/  IMAD.SHL.U32 R26, R0, 0x2, RZ ;  /* 0x00000002001a7824 */ /* 0x000fe200078e00ff */
[----:B------:R-:W-:Y:S01]  /*2f30*/  LOP3.LUT R11, R10, 0x7, RZ, 0xc0, !PT ;  /* 0x000000070a0b7812 */ /* 0x000fe200078ec0ff */
[----:B------:R-:W-:Y:S01]  /*2f40*/  IMAD.MOV.U32 R32, RZ, RZ, -0x1 ;  /* 0xffffffffff207424 */ /* 0x000fe200078e00ff */
[----:B------:R-:W-:-:S02]  /*2f50*/  SHF.R.U32.HI R12, RZ, 0x1, R12 ;  /* 0x00000001ff0c7819 */ /* 0x000fc4000001160c */
[----:B------:R-:W-:Y:S02]  /*2f60*/  LOP3.LUT R10, R13, 0x1, RZ, 0xc0, !PT ;  /* 0x000000010d0a7812 */ /* 0x000fe400078ec0ff */
[----:B------:R-:W-:Y:S02]  /*2f70*/  IADD3 R15, RZ, -R12, -R11 ;  /* 0x8000000cff0f7210 */ /* 0x000fe40007ffe80b */
[----:B------:R-:W-:Y:S01]  /*2f80*/  LOP3.LUT R13, R0, 0x3, RZ, 0xc0, !PT ;  /* 0x00000003000d7812 */ /* 0x000fe200078ec0ff */
[C---:B------:R-:W-:Y:S01]  /*2f90*/  IMAD.SHL.U32 R24, R10.reuse, 0x40, RZ ;  /* 0x000000400a187824 */ /* 0x040fe200078e00ff */
[----:B------:R-:W-:Y:S01]  /*2fa0*/  LOP3.LUT R26, R33, 0x6, R26, 0xf8, !PT ;  /* 0x00000006211a7812 */ /* 0x000fe200078ef81a */
[----:B------:R-:W-:-:S03]  /*2fb0*/  IMAD R15, R10, -0x40, R15 ;  /* 0xffffffc00a0f7824 */ /* 0x000fc600078e020f */
[----:B------:R-:W-:Y:S01]  /*2fc0*/  LOP3.LUT R35, R24, 0x40, R11, 0xe2, !PT ;  /* 0x0000004018237812 */ /* 0x000fe200078ee20b */
[----:B------:R-:W-:Y:S01]  /*2fd0*/  IMAD.WIDE R24, R7, 0x100, RZ ;  /* 0x0000010007187825 */ /* 0x000fe200078e02ff */
[----:B0-----:R-:W-:-:S03]  /*2fe0*/  ISETP.GE.AND P0, PT, R33, R14, PT ;  /* 0x0000000e2100720c */ /* 0x001fc60003f06270 */
[----:B------:R-:W-:Y:S01]  /*2ff0*/  IMAD R6, R13, -0x2, R14 ;  /* 0xfffffffe0d067824 */ /* 0x000fe200078e020e */
[C---:B------:R-:W-:Y:S02]  /*3000*/  ISETP.GE.OR P0, PT, R34.reuse, UR6, P0 ;  /* 0x0000000622007c0c */ /* 0x040fe40008706670 */
[----:B------:R-:W-:Y:S01]  /*3010*/  IADD3 R34, -R34, UR6, R15 ;  /* 0x0000000622227c10 */ /* 0x000fe2000fffe10f */
[----:B------:R-:W-:Y:S01]  /*3020*/  IMAD.IADD R33, R6, 0x1, -R33 ;  /* 0x0000000106217824 */ /* 0x000fe200078e0a21 */
[----:B------:R-:W-:-:S09]  /*3030*/  LOP3.LUT R35, R24, R35, R12, 0xfe, !PT ;  /* 0x0000002318237212 */ /* 0x000fd200078efe0c */
[----:B------:R-:W-:Y:S05]  /*3040*/  @P0 BRA `(.L_x_31) ;  /* 0x0000004800200947 */ /* 0x000fea0003800000 */
[----:B------:R-:W0:Y:S01]  /*3050*/  LDC.64 R30, c[0x0][0x5c8] ;  /* 0x00017200ff1e7b82 */ /* 0x000e220000000a00 */
[----:B------:R-:W-:Y:S01]  /*3060*/  SHF.R.S32.HI R36, RZ, 0x1f, R5 ;  /* 0x0000001fff247819 */ /* 0x000fe20000011405 */
[----:B------:R-:W-:Y:S01]  /*3070*/  ULDC.64 UR6, c[0x0][0x5d0] ;  /* 0x0001740000067ab9 */ /* 0x000fe20000000a00 */
[----:B------:R-:W-:Y:S01]  /*3080*/  SHF.R.S32.HI R27, RZ, 0x1f, R26 ;  /* 0x0000001fff1b7819 */ /* 0x000fe2000001141a */
[----:B------:R-:W-:Y:S02]  /*3090*/  BSSY B0, `(.L_x_31) ;  /* 0x0000483000007945 */ /* 0x000fe40003800000 */
[----:B------:R-:W-:-:S04]  /*30a0*/  IMAD R6, R36, UR6, RZ ;  /* 0x0000000624067c24 */ /* 0x000fc8000f8e02ff */
[C---:B------:R-:W-:Y:S02]  /*30b0*/  IMAD R11, R5.reuse, UR7, R6 ;  /* 0x00000007050b7c24 */ /* 0x040fe4000f8e0206 */
[----:B------:R-:W-:Y:S01]  /*30c0*/  IMAD.WIDE.U32 R6, R5, UR6, R26 ;  /* 0x0000000605067c25 */ /* 0x000fe2000f8e001a */
[----:B------:R-:W-:-:S03]  /*30d0*/  ULDC.64 UR6, c[0x0][0x5c0] ;  /* 0x0001700000067ab9 */ /* 0x000fc60000000a00 */
[----:B------:R-:W-:Y:S02]  /*30e0*/  IMAD.IADD R7, R7, 0x1, R11 ;  /* 0x0000000107077824 */ /* 0x000fe400078e020b */
[----:B0-----:R-:W-:Y:S01]  /*30f0*/  IMAD R10, R25, R30, RZ ;  /* 0x0000001e190a7224 */ /* 0x001fe200078e02ff */
[----:B------:R-:W-:-:S03]  /*3100*/  SHF.L.U64.HI R28, R30, 0x7, R31 ;  /* 0x000000071e1c7819 */ /* 0x000fc6000001021f */
[C---:B------:R-:W-:Y:S02]  /*3110*/  IMAD R13, R35.reuse, R31, R10 ;  /* 0x0000001f230d7224 */ /* 0x040fe400078e020a */
[----:B------:R-:W-:-:S04]  /*3120*/  IMAD.WIDE.U32 R10, R35, R30, R6 ;  /* 0x0000001e230a7225 */ /* 0x000fc800078e0006 */
[----:B------:R-:W-:Y:S01]  /*3130*/  IMAD.IADD R11, R11, 0x1, R13 ;  /* 0x000000010b0b7824 */ /* 0x000fe200078e020d */
[----:B------:R-:W-:Y:S01]  /*3140*/  IADD3 R14, P2, R10, UR6, RZ ;  /* 0x000000060a0e7c10 */ /* 0x000fe2000ff5e0ff */
[C---:B------:R-:W-:Y:S01]  /*3150*/  IMAD.SHL.U32 R7, R30.reuse, 0x80, RZ ;  /* 0x000000801e077824 */ /* 0x040fe200078e00ff */
[C---:B------:R-:W-:Y:S02]  /*3160*/  LEA R6, P4, R30.reuse, R10, 0x3 ;  /* 0x0000000a1e067211 */ /* 0x040fe400078818ff */
[----:B------:R-:W-:Y:S02]  /*3170*/  IADD3.X R15, R11, UR7, RZ, P2, !PT ;  /* 0x000000070b0f7c10 */ /* 0x000fe400097fe4ff */
[----:B---3-5:R-:W-:Y:S02]  /*3180*/  FSETP.NEU.AND P2, PT, R9, RZ, PT ;  /* 0x000000ff0900720b */ /* 0x028fe40003f4d000 */
[----:B------:R-:W-:Y:S02]  /*3190*/  LEA.HI.X R29, R30, R11, R31, 0x3, P4 ;  /* 0x0000000b1e1d7211 */ /* 0x000fe400020f1c1f */
[----:B------:R-:W-:-:S02]  /*31a0*/  IADD3 R12, P4, R6, UR6, RZ ;  /* 0x00000006060c7c10 */ /* 0x000fc4000ff9e0ff */
[--C-:B------:R-:W-:Y:S02]  /*31b0*/  IADD3 R10, P1, P0, R10, UR6, R7.reuse ;  /* 0x000000060a0a7c10 */ /* 0x100fe4000f83e007 */
[----:B------:R-:W-:Y:S02]  /*31c0*/  IADD3 R6, P5, P6, R6, UR6, R7 ;  /* 0x0000000606067c10 */ /* 0x000fe4000febe007 */
[--C-:B------:R-:W-:Y:S02]  /*31d0*/  IADD3.X R11, R11, UR7, R28.reuse, P1, P0 ;  /* 0x000000070b0b7c10 */ /* 0x100fe40008fe041c */
[C---:B------:R-:W-:Y:S02]  /*31e0*/  IADD3.X R13, R29.reuse, UR7, RZ, P4, !PT ;  /* 0x000000071d0d7c10 */ /* 0x040fe4000a7fe4ff */
[----:B------:R-:W-:Y:S01]  /*31f0*/  IADD3.X R7, R29, UR7, R28, P5, P6 ;  /* 0x000000071d077c10 */ /* 0x000fe2000afec41c */
[----:B------:R-:W-:Y:S06]  /*3200*/  @!P2 BRA `(.L_x_32) ;  /* 0x00000034009ca947 */ /* 0x000fec0003800000 */
[----:B------:R-:W-:Y:S01]  /*3210*/  ULDC.64 UR6, c[0x0][0x5b8] ;  /* 0x00016e0000067ab9 */ /* 0x000fe20000000a00 */
[----:B------:R-:W-:Y:S01]  /*3220*/  ISETP.GE.AND P0, PT, R34, 0x1, PT ;  /* 0x000000012200780c */ /* 0x000fe20003f06270 */
[----:B------:R-:W-:Y:S01]  /*3230*/  IMAD R28, R36, UR6, RZ ;  /* 0x00000006241c7c24 */ /* 0x000fe2000f8e02ff */
[----:B------:R-:W-:Y:S01]  /*3240*/  ULDC.64 UR10, c[0x0][0x5a8] ;  /* 0x00016a00000a7ab9 */ /* 0x000fe20000000a00 */
[----:B------:R-:W-:Y:S01]  /*3250*/  IMAD.WIDE.U32 R26, R5, UR6, R26 ;  /* 0x00000006051a7c25 */ /* 0x000fe2000f8e001a */
[----:B------:R-:W-:Y:S01]  /*3260*/  ISETP.LT.OR P4, PT, R33, 0x1, !P0 ;  /* 0x000000012100780c */ /* 0x000fe20004781670 */
[----:B------:R-:W-:Y:S02]  /*3270*/  BSSY B1, `(.L_x_33) ;  /* 0x000000c000017945 */ /* 0x000fe40003800000 */
[----:B------:R-:W-:Y:S01]  /*3280*/  IMAD R5, R5, UR7, R28 ;  /* 0x0000000705057c24 */ /* 0x000fe2000f8e021c */
[----:B------:R-:W-:Y:S02]  /*3290*/  ULDC.64 UR6, c[0x0][0x5b0] ;  /* 0x00016c0000067ab9 */ /* 0x000fe40000000a00 */
[----:B------:R-:W-:-:S02]  /*32a0*/  IMAD R30, R25, UR6, RZ ;  /* 0x00000006191e7c24 */ /* 0x000fc4000f8e02ff */
[----:B------:R-:W-:Y:S02]  /*32b0*/  IMAD.IADD R27, R27, 0x1, R5 ;  /* 0x000000011b1b7824 */ /* 0x000fe400078e0205 */
[C---:B------:R-:W-:Y:S02]  /*32c0*/  IMAD R5, R35.reuse, UR7, R30 ;  /* 0x0000000723057c24 */ /* 0x040fe4000f8e021e */
[----:B------:R-:W-:-:S03]  /*32d0*/  IMAD.WIDE.U32 R28, R35, UR6, R26 ;  /* 0x00000006231c7c25 */ /* 0x000fc6000f8e001a */
[----:B------:R-:W-:-:S04]  /*32e0*/  IADD3 R28, P1, R28, UR10, RZ ;  /* 0x0000000a1c1c7c10 */ /* 0x000fc8000ff3e0ff */
[--C-:B------:R-:W-:Y:S02]  /*32f0*/  IADD3.X R29, R29, UR11, R5.reuse, P1, !PT ;  /* 0x0000000b1d1d7c10 */ /* 0x100fe40008ffe405 */
[----:B------:R-:W-:Y:S01]  /*3300*/  PRMT R5, RZ, 0x7610, R5 ;  /* 0x00007610ff057816 */ /* 0x000fe20000000005 */
[----:B------:R-:W-:Y:S06]  /*3310*/  @P4 BRA `(.L_x_34) ;  /* 0x0000000000044947 */ /* 0x000fec0003800000 */
[----:B------:R0:W5:Y:S02]  /*3320*/  LDG.E.U8 R5, desc[UR20][R28.64] ;  /* 0x000000141c057981 */ /* 0x000164000c1e1100 */
.L_x_34:
[----:B------:R-:W-:Y:S05]  /*3330*/  BSYNC B1 ;  /* 0x0000000000017941 */ /* 0x000fea0003800000 */
.L_x_33:
[----:B-----5:R-:W-:Y:S01]  /*3340*/  LOP3.LUT R5, R5, 0xff, RZ, 0xc0, !PT ;  /* 0x000000ff05057812 */ /* 0x020fe200078ec0ff */
[----:B------:R-:W-:Y:S01]  /*3350*/  BSSY B1, `(.L_x_35) ;  /* 0x000000b000017945 */ /* 0x000fe20003800000 */
[----:B------:R-:W-:Y:S02]  /*3360*/  ISETP.LT.OR P2, PT, R33, 0x2, !P0 ;  /* 0x000000022100780c */ /* 0x000fe40004741670 */
[----:B------:R-:W-:-:S05]  /*3370*/  F2FP.F16.E4M3.UNPACK_B R5, R5 ;  /* 0x00000005ff05723e */ /* 0x000fca00020006ff */
[----:B------:R-:W-:Y:S01]  /*3380*/  HADD2.F32 R30, -RZ, R5.H0_H0 ;  /* 0x20000005ff1e7230 */ /* 0x000fe20000004100 */
[----:B------:R-:W-:-:S04]  /*3390*/  PRMT R5, RZ, 0x7610, R5 ;  /* 0x00007610ff057816 */ /* 0x000fc80000000005 */
[----:B------:R-:W-:-:S04]  /*33a0*/  FMUL R30, R30, R9 ;  /* 0x000000091e1e7220 */ /* 0x000fc80000400000 */
[----:B--2---:R-:W-:-:S05]  /*33b0*/  FFMA R30, R145, R8, R30 ;  /* 0x00000008911e7223 */ /* 0x004fca000000001e */
[----:B------:R-:W-:-:S05]  /*33c0*/  F2FP.SATFINITE.E4M3.F32.PACK_AB_MERGE_C R31, RZ, R30, RZ ;  /* 0x0000001eff1f723e */ /* 0x000fca00048070ff */
[----:B------:R1:W-:Y:S01]  /*33d0*/  @!P4 STG.E.U8 desc[UR20][R14.64], R31 ;  /* 0x0000001f0e00c986 */ /* 0x0003e2000c101114 */
[----:B------:R-:W-:Y:S05]  /*33e0*/  @P2 BRA `(.L_x_36) ;  /* 0x0000000000042947 */ /* 0x000fea0003800000 */
[----:B------:R2:W5:Y:S02]  /*33f0*/  LDG.E.U8 R5, desc[UR20][R28.64+0x1] ;  /* 0x000001141c057981 */ /* 0x000564000c1e1100 */
.L_x_36:
[----:B------:R-:W-:Y:S05]  /*3400*/  BSYNC B1 ;  /* 0x0000000000017941 */ /* 0x000fea0003800000 */
.L_x_35:
[----:B-----5:R-:W-:Y:S01]  /*3410*/  LOP3.LUT R5, R5, 0xff, RZ, 0xc0, !PT ;  /* 0x000000ff05057812 */ /* 0x020fe200078ec0ff */
[----:B------:R-:W-:Y:S01]  /*3420*/  BSSY B1, `(.L_x_37) ;  /* 0x0000013000017945 */ /* 0x000fe20003800000 */
[----:B------:R-:W-:Y:S02]  /*3430*/  IADD3 R37, P1, R35, 0x8, RZ ;  /* 0x0000000823257810 */ /* 0x000fe40007f3e0ff */
[----:B------:R-:W-:-:S03]  /*3440*/  F2FP.F16.E4M3.UNPACK_B R5, R5 ;  /* 0x00000005ff05723e */ /* 0x000fc600020006ff */
[----:B-1----:R-:W-:Y:S01]  /*3450*/  IMAD.X R31, RZ, RZ, R25, P1 ;  /* 0x000000ffff1f7224 */ /* 0x002fe200008e0619 */
[----:B------:R-:W-:Y:S01]  /*3460*/  ISETP.GE.AND P1, PT, R34, 0x9, PT ;  /* 0x000000092200780c */ /* 0x000fe20003f26270 */
[----:B------:R-:W-:Y:S02]  /*3470*/  HADD2.F32 R30, -RZ, R5.H0_H0 ;  /* 0x20000005ff1e7230 */ /* 0x000fe40000004100 */
[----:B------:R-:W-:Y:S01]  /*3480*/  IMAD R36, R31, UR6, RZ ;  /* 0x000000061f247c24 */ /* 0x000fe2000f8e02ff */
[----:B------:R-:W-:Y:S02]  /*3490*/  ISETP.LT.OR P5, PT, R33, 0x1, !P1 ;  /* 0x000000012100780c */ /* 0x000fe40004fa1670 */
[----:B------:R-:W-:Y:S01]  /*34a0*/  FMUL R5, R30, R9 ;  /* 0x000000091e057220 */ /* 0x000fe20000400000 */
[----:B------:R-:W-:-:S04]  /*34b0*/  IMAD.WIDE.U32 R30, R37, UR6, R26 ;  /* 0x00000006251e7c25 */ /* 0x000fc8000f8e001a */
[----:B------:R-:W-:Y:S01]  /*34c0*/  FFMA R5, R140, R8, R5 ;  /* 0x000000088c057223 */ /* 0x000fe20000000005 */
[----:B------:R-:W-:Y:S01]  /*34d0*/  IMAD R37, R37, UR7, R36 ;  /* 0x0000000725257c24 */ /* 0x000fe2000f8e0224 */
[----:B------:R-:W-:-:S03]  /*34e0*/  IADD3 R30, P4, R30, UR10, RZ ;  /* 0x0000000a1e1e7c10 */ /* 0x000fc6000ff9e0ff */
[----:B------:R-:W-:Y:S02]  /*34f0*/  F2FP.SATFINITE.E4M3.F32.PACK_AB_MERGE_C R39, RZ, R5, RZ ;  /* 0x00000005ff27723e */ /* 0x000fe400048070ff */
[----:B------:R-:W-:Y:S02]  /*3500*/  IADD3.X R31, R31, UR11, R37, P4, !PT ;  /* 0x0000000b1f1f7c10 */ /* 0x000fe4000a7fe425 */
[----:B------:R-:W-:Y:S01]  /*3510*/  PRMT R5, RZ, 0x7610, R5 ;  /* 0x00007610ff057816 */ /* 0x000fe20000000005 */
[----:B------:R1:W-:Y:S01]  /*3520*/  @!P2 STG.E.U8 desc[UR20][R14.64+0x1], R39 ;  /* 0x000001270e00a986 */ /* 0x0003e2000c101114 */
[----:B------:R-:W-:Y:S05]  /*3530*/  @P5 BRA `(.L_x_38) ;  /* 0x0000000000045947 */ /* 0x000fea0003800000 */
[----:B------:R3:W5:Y:S02]  /*3540*/  LDG.E.U8 R5, desc[UR20][R30.64] ;  /* 0x000000141e057981 */ /* 0x000764000c1e1100 */
.L_x_38:
[----:B------:R-:W-:Y:S05]  /*3550*/  BSYNC B1 ;  /* 0x0000000000017941 */ /* 0x000fea0003800000 */
.L_x_37:
[----:B-----5:R-:W-:Y:S01]  /*3560*/  LOP3.LUT R5, R5, 0xff, RZ, 0xc0, !PT ;  /* 0x000000ff05057812 */ /* 0x020fe200078ec0ff */
[----:B------:R-:W-:Y:S01]  /*3570*/  BSSY B1, `(.L_x_39) ;  /* 0x000000b000017945 */ /* 0x000fe20003800000 */
[----:B------:R-:W-:Y:S02]  /*3580*/  ISETP.LT.OR P2, PT, R33, 0x2, !P1 ;  /* 0x000000022100780c */ /* 0x000fe40004f41670 */
[----:B------:R-:W-:-:S05]  /*3590*/  F2FP.F16.E4M3.UNPACK_B R5, R5 ;  /* 0x00000005ff05723e */ /* 0x000fca00020006ff */
[----:B------:R-:W-:Y:S01]  /*35a0*/  HADD2.F32 R36, -RZ, R5.H0_H0 ;  /* 0x20000005ff247230 */ /* 0x000fe20000004100 */
[----:B------:R-:W-:-:S04]  /*35b0*/  PRMT R5, RZ, 0x7610, R5 ;  /* 0x00007610ff057816 */ /* 0x000fc80000000005 */
[----:B------:R-:W-:-:S04]  /*35c0*/  FMUL R36, R36, R9 ;  /* 0x0000000924247220 */ /* 0x000fc80000400000 */
[----:B------:R-:W-:-:S05]  /*35d0*/  FFMA R36, R143, R8, R36 ;  /* 0x000000088f247223 */ /* 0x000fca0000000024 */
[----:B------:R-:W-:-:S05]  /*35e0*/  F2FP.SATFINITE.E4M3.F32.PACK_AB_MERGE_C R37, RZ, R36, RZ ;  /* 0x00000024ff25723e */ /* 0x000fca00048070ff */
[----:B------:R4:W-:Y:S01]  /*35f0*/  @!P5 STG.E.U8 desc[UR20][R12.64], R37 ;  /* 0x000000250c00d986 */ /* 0x0009e2000c101114 */
[----:B------:R-:W-:Y:S05]  /*3600*/  @P2 BRA `(.L_x_40) ;  /* 0x0000000000042947 */ /* 0x000fea0003800000 */
[----:B------:R0:W5:Y:S02]  /*3610*/  LDG.E.U8 R5, desc[UR20][R30.64+0x1] ;  /* 0x000001141e057981 */ /* 0x000164000c1e1100 */
.L_x_40:
[----:B------:R-:W-:Y:S05]  /*3620*/  BSYNC B1 ;  /* 0x0000000000017941 */ /* 0x000fea0003800000 */
.L_x_39:
[----:B-----5:R-:W-:Y:S01]  /*3630*/  LOP3.LUT R5, R5, 0xff, RZ, 0xc0, !PT ;  /* 0x000000ff05057812 */ /* 0x020fe200078ec0ff */
[----:B------:R-:W-:Y:S01]  /*3640*/  BSSY B1, `(.L_x_41) ;  /* 0x000000b000017945 */ /* 0x000fe20003800000 */
[----:B------:R-:W-:Y:S02]  /*3650*/  ISETP.LT.OR P4, PT, R33, 0x9, !P0 ;  /* 0x000000092100780c */ /* 0x000fe40004781670 */
[----:B------:R-:W-:-:S05]  /*3660*/  F2FP.F16.E4M3.UNPACK_B R5, R5 ;  /* 0x00000005ff05723e */ /* 0x000fca00020006ff */
[----:B------:R-:W-:-:S05]  /*3670*/  HADD2.F32 R36, -RZ, R5.H0_H0 ;  /* 0x20000005ff247230 */ /* 0x000fca0000004100 */
[----:B------:R-:W-:-:S04]  /*3680*/  FMUL R5, R36, R9 ;  /* 0x0000000924057220 */ /* 0x000fc80000400000 */
[----:B------:R-:W-:-:S05]  /*3690*/  FFMA R5, R138, R8, R5 ;  /* 0x000000088a057223 */ /* 0x000fca0000000005 */
[----:B----4-:R-:W-:Y:S02]  /*36a0*/  F2FP.SATFINITE.E4M3.F32.PACK_AB_MERGE_C R37, RZ, R5, RZ ;  /* 0x00000005ff25723e */ /* 0x010fe400048070ff */
[----:B------:R-:W-:-:S03]  /*36b0*/  PRMT R5, RZ, 0x7610, R5 ;  /* 0x00007610ff057816 */ /* 0x000fc60000000005 */
[----:B------:R4:W-:Y:S01]  /*36c0*/  @!P2 STG.E.U8 desc[UR20][R12.64+0x1], R37 ;  /* 0x000001250c00a986 */ /* 0x0009e2000c101114 */
[----:B------:R-:W-:Y:S05]  /*36d0*/  @P4 BRA `(.L_x_42) ;  /* 0x0000000000044947 */ /* 0x000fea0003800000 */
[----:B------:R0:W5:Y:S02]  /*36e0*/  LDG.E.U8 R5, desc[UR20][R28.64+0x8] ;  /* 0x000008141c057981 */ /* 0x000164000c1e1100 */
.L_x_42:
[----:B------:R-:W-:Y:S05]  /*36f0*/  BSYNC B1 ;  /* 0x0000000000017941 */ /* 0x000fea0003800000 */
.L_x_41:
        /* <DEDUP_REMOVED lines=8> */
[----:B----4-:R-:W-:-:S05]  /*3780*/  F2FP.SATFINITE.E4M3.F32.PACK_AB_MERGE_C R37, RZ, R36, RZ ;  /* 0x00000024ff25723e */ /* 0x010fca00048070ff */
[----:B------:R4:W-:Y:S01]  /*3790*/  @!P4 STG.E.U8 desc[UR20][R14.64+0x8], R37 ;  /* 0x000008250e00c986 */ /* 0x0009e2000c101114 */
[----:B------:R-:W-:Y:S05]  /*37a0*/  @P2 BRA `(.L_x_44) ;  /* 0x0000000000042947 */ /* 0x000fea0003800000 */
[----:B------:R0:W5:Y:S02]  /*37b0*/  LDG.E.U8 R5, desc[UR20][R28.64+0x9] ;  /* 0x000009141c057981 */ /* 0x000164000c1e1100 */
.L_x_44:
[----:B------:R-:W-:Y:S05]  /*37c0*/  BSYNC B1 ;  /* 0x0000000000017941 */ /* 0x000fea0003800000 */
.L_x_43:
        /* <DEDUP_REMOVED lines=12> */
.L_x_46:
[----:B------:R-:W-:Y:S05]  /*3890*/  BSYNC B1 ;  /* 0x0000000000017941 */ /* 0x000fea0003800000 */
.L_x_45:
        /* <DEDUP_REMOVED lines=12> */
.L_x_48:
[----:B------:R-:W-:Y:S05]  /*3960*/  BSYNC B1 ;  /* 0x0000000000017941 */ /* 0x000fea0003800000 */
.L_x_47:
        /* <DEDUP_REMOVED lines=12> */
.L_x_50:
[----:B------:R-:W-:Y:S05]  /*3a30*/  BSYNC B1 ;  /* 0x0000000000017941 */ /* 0x000fea0003800000 */
.L_x_49:
        /* <DEDUP_REMOVED lines=12> */
.L_x_52:
[----:B------:R-:W-:Y:S05]  /*3b00*/  BSYNC B1 ;  /* 0x0000000000017941 */ /* 0x000fea0003800000 */
.L_x_51:
        /* <DEDUP_REMOVED lines=12> */
.L_x_54:
[----:B------:R-:W-:Y:S05]  /*3bd0*/  BSYNC B1 ;  /* 0x0000000000017941 */ /* 0x000fea0003800000 */
.L_x_53:
        /* <DEDUP_REMOVED lines=12> */
.L_x_56:
[----:B------:R-:W-:Y:S05]  /*3ca0*/  BSYNC B1 ;  /* 0x0000000000017941 */ /* 0x000fea0003800000 */
.L_x_55:
        /* <DEDUP_REMOVED lines=12> */
.L_x_58:
[----:B------:R-:W-:Y:S05]  /*3d70*/  BSYNC B1 ;  /* 0x0000000000017941 */ /* 0x000fea0003800000 */
.L_x_57:
        /* <DEDUP_REMOVED lines=12> */
.L_x_60:
[----:B------:R-:W-:Y:S05]  /*3e40*/  BSYNC B1 ;  /* 0x0000000000017941 */ /* 0x000fea0003800000 */
.L_x_59:
        /* <DEDUP_REMOVED lines=12> */
.L_x_62:
[----:B------:R-:W-:Y:S05]  /*3f10*/  BSYNC B1 ;  /* 0x0000000000017941 */ /* 0x000fea0003800000 */
.L_x_61:
        /* <DEDUP_REMOVED lines=12> */
.L_x_64:
[----:B------:R-:W-:Y:S05]  /*3fe0*/  BSYNC B1 ;  /* 0x0000000000017941 */ /* 0x000fea0003800000 */
.L_x_63:
        /* <DEDUP_REMOVED lines=12> */
.L_x_66:
[----:B------:R-:W-:Y:S05]  /*40b0*/  BSYNC B1 ;  /* 0x0000000000017941 */ /* 0x000fea0003800000 */
.L_x_65:
        /* <DEDUP_REMOVED lines=12> */
.L_x_68:
[----:B------:R-:W-:Y:S05]  /*4180*/  BSYNC B1 ;  /* 0x0000000000017941 */ /* 0x000fea0003800000 */
.L_x_67:
        /* <DEDUP_REMOVED lines=12> */
.L_x_70:
[----:B------:R-:W-:Y:S05]  /*4250*/  BSYNC B1 ;  /* 0x0000000000017941 */ /* 0x000fea0003800000 */
.L_x_69:
        /* <DEDUP_REMOVED lines=12> */
.L_x_72:
[----:B------:R-:W-:Y:S05]  /*4320*/  BSYNC B1 ;  /* 0x0000000000017941 */ /* 0x000fea0003800000 */
.L_x_71:
        /* <DEDUP_REMOVED lines=12> */
.L_x_74:
[----:B------:R-:W-:Y:S05]  /*43f0*/  BSYNC B1 ;  /* 0x0000000000017941 */ /* 0x000fea0003800000 */
.L_x_73:
        /* <DEDUP_REMOVED lines=12> */
.L_x_76:
[----:B------:R-:W-:Y:S05]  /*44c0*/  BSYNC B1 ;  /* 0x0000000000017941 */ /* 0x000fea0003800000 */
.L_x_75:
        /* <DEDUP_REMOVED lines=12> */
.L_x_78:
[----:B------:R-:W-:Y:S05]  /*4590*/  BSYNC B1 ;  /* 0x0000000000017941 */ /* 0x000fea0003800000 */
.L_x_77:
        /* <DEDUP_REMOVED lines=12> */
.L_x_80:
[----:B------:R-:W-:Y:S05]  /*4660*/  BSYNC B1 ;  /* 0x0000000000017941 */ /* 0x000fea0003800000 */
.L_x_79:
        /* <DEDUP_REMOVED lines=12> */
.L_x_82:
[----:B------:R-:W-:Y:S05]  /*4730*/  BSYNC B1 ;  /* 0x0000000000017941 */ /* 0x000fea0003800000 */
.L_x_81:
        /* <DEDUP_REMOVED lines=12> */
.L_x_84:
[----:B------:R-:W-:Y:S05]  /*4800*/  BSYNC B1 ;  /* 0x0000000000017941 */ /* 0x000fea0003800000 */
.L_x_83:
        /* <DEDUP_REMOVED lines=12> */
.L_x_86:
[----:B------:R-:W-:Y:S05]  /*48d0*/  BSYNC B1 ;  /* 0x0000000000017941 */ /* 0x000fea0003800000 */
.L_x_85:
        /* <DEDUP_REMOVED lines=12> */
.L_x_88:
[----:B------:R-:W-:Y:S05]  /*49a0*/  BSYNC B1 ;  /* 0x0000000000017941 */ /* 0x000fea0003800000 */
.L_x_87:
        /* <DEDUP_REMOVED lines=12> */
.L_x_90:
[----:B------:R-:W-:Y:S05]  /*4a70*/  BSYNC B1 ;  /* 0x0000000000017941 */ /* 0x000fea0003800000 */
.L_x_89:
        /* <DEDUP_REMOVED lines=12> */
.L_x_92:
[----:B------:R-:W-:Y:S05]  /*4b40*/  BSYNC B1 ;  /* 0x0000000000017941 */ /* 0x000fea0003800000 */
.L_x_91:
[----:B-----5:R-:W-:Y:S01]  /*4b50*/  LOP3.LUT R5, R5, 0xff, RZ, 0xc0, !PT ;  /* 0x000000ff05057812 */ /* 0x020fe200078ec0ff */
[----:B------:R-:W-:Y:S01]  /*4b60*/  BSSY B1, `(.L_x_93) ;  /* 0x000000b000017945 */ /* 0x000fe20003800000 */
[----:B------:R-:W-:Y:S02]  /*4b70*/  ISETP.LT.OR P2, PT, R33, 0x39, !P1 ;  /* 0x000000392100780c */ /* 0x000fe40004f41670 */
[----:B------:R-:W-:-:S05]  /*4b80*/  F2FP.F16.E4M3.UNPACK_B R5, R5 ;  /* 0x00000005ff05723e */ /* 0x000fca00020006ff */
[----:B0-2---:R-:W-:-:S05]  /*4b90*/  HADD2.F32 R28, -RZ, R5.H0_H0 ;  /* 0x20000005ff1c7230 */ /* 0x005fca0000004100 */
[----:B------:R-:W-:-:S04]  /*4ba0*/  FMUL R5, R28, R9 ;  /* 0x000000091c057220 */ /* 0x000fc80000400000 */
[----:B------:R-:W-:-:S05]  /*4bb0*/  FFMA R5, R112, R8, R5 ;  /* 0x0000000870057223 */ /* 0x000fca0000000005 */
[----:B------:R-:W-:Y:S02]  /*4bc0*/  F2FP.SATFINITE.E4M3.F32.PACK_AB_MERGE_C R29, RZ, R5, RZ ;  /* 0x00000005ff1d723e */ /* 0x000fe400048070ff */
[----:B------:R-:W-:-:S03]  /*4bd0*/  PRMT R5, RZ, 0x7610, R5 ;  /* 0x00007610ff057816 */ /* 0x000fc60000000005 */
[----:B------:R0:W-:Y:S01]  /*4be0*/  @!P0 STG.E.U8 desc[UR20][R14.64+0x39], R29 ;  /* 0x0000391d0e008986 */ /* 0x0001e2000c101114 */
[----:B------:R-:W-:Y:S05]  /*4bf0*/  @P2 BRA `(.L_x_94) ;  /* 0x0000000000042947 */ /* 0x000fea0003800000 */
[----:B------:R2:W5:Y:S02]  /*4c00*/  LDG.E.U8 R5, desc[UR20][R30.64+0x38] ;  /* 0x000038141e057981 */ /* 0x000564000c1e1100 */
.L_x_94:
[----:B------:R-:W-:Y:S05]  /*4c10*/  BSYNC B1 ;  /* 0x0000000000017941 */ /* 0x000fea0003800000 */
.L_x_93:
[----:B-----5:R-:W-:Y:S01]  /*4c20*/  LOP3.LUT R5, R5, 0xff, RZ, 0xc0, !PT ;  /* 0x000000ff05057812 */ /* 0x020fe200078ec0ff */
[----:B------:R-:W-:Y:S01]  /*4c30*/  BSSY B1, `(.L_x_95) ;  /* 0x000000b000017945 */ /* 0x000fe20003800000 */
[----:B------:R-:W-:Y:S02]  /*4c40*/  ISETP.LT.OR P1, PT, R33, 0x3a, !P1 ;  /* 0x0000003a2100780c */ /* 0x000fe40004f21670 */
[----:B------:R-:W-:-:S05]  /*4c50*/  F2FP.F16.E4M3.UNPACK_B R5, R5 ;  /* 0x00000005ff05723e */ /* 0x000fca00020006ff */
[----:B01--4-:R-:W-:Y:S01]  /*4c60*/  HADD2.F32 R14, -RZ, R5.H0_H0 ;  /* 0x20000005ff0e7230 */ /* 0x013fe20000004100 */
[----:B------:R-:W-:-:S04]  /*4c70*/  PRMT R5, RZ, 0x7610, R5 ;  /* 0x00007610ff057816 */ /* 0x000fc80000000005 */
[----:B------:R-:W-:-:S04]  /*4c80*/  FMUL R14, R14, R9 ;  /* 0x000000090e0e7220 */ /* 0x000fc80000400000 */
[----:B------:R-:W-:-:S05]  /*4c90*/  FFMA R14, R115, R8, R14 ;  /* 0x00000008730e7223 */ /* 0x000fca000000000e */
[----:B------:R-:W-:-:S05]  /*4ca0*/  F2FP.SATFINITE.E4M3.F32.PACK_AB_MERGE_C R15, RZ, R14, RZ ;  /* 0x0000000eff0f723e */ /* 0x000fca00048070ff */
[----:B------:R0:W-:Y:S01]  /*4cb0*/  @!P2 STG.E.U8 desc[UR20][R12.64+0x38], R15 ;  /* 0x0000380f0c00a986 */ /* 0x0001e2000c101114 */
[----:B------:R-:W-:Y:S05]  /*4cc0*/  @P1 BRA `(.L_x_96) ;  /* 0x0000000000041947 */ /* 0x000fea0003800000 */
[----:B------:R1:W5:Y:S02]  /*4cd0*/  LDG.E.U8 R5, desc[UR20][R30.64+0x39] ;  /* 0x000039141e057981 */ /* 0x000364000c1e1100 */
.L_x_96:
[----:B------:R-:W-:Y:S05]  /*4ce0*/  BSYNC B1 ;  /* 0x0000000000017941 */ /* 0x000fea0003800000 */
.L_x_95:
[----:B-----5:R-:W-:Y:S01]  /*4cf0*/  LOP3.LUT R5, R5, 0xff, RZ, 0xc0, !PT ;  /* 0x000000ff05057812 */ /* 0x020fe200078ec0ff */
[----:B------:R-:W-:Y:S01]  /*4d00*/  BSSY B1, `(.L_x_97) ;  /* 0x0000013000017945 */ /* 0x000fe20003800000 */
[----:B------:R-:W-:Y:S02]  /*4d10*/  IADD3 R29, P0, R35, 0x80, RZ ;  /* 0x00000080231d7810 */ /* 0x000fe40007f1e0ff */
[----:B------:R-:W-:-:S03]  /*4d20*/  F2FP.F16.E4M3.UNPACK_B R5, R5 ;  /* 0x00000005ff05723e */ /* 0x000fc600020006ff */
[----:B0-----:R-:W-:Y:S01]  /*4d30*/  IMAD.X R15, RZ, RZ, R25, P0 ;  /* 0x000000ffff0f7224 */ /* 0x001fe200000e0619 */
        /* <DEDUP_REMOVED lines=9> */
[----:B-123--:R-:W-:Y:S02]  /*4dd0*/  F2FP.SATFINITE.E4M3.F32.PACK_AB_MERGE_C R31, RZ, R5, RZ ;  /* 0x00000005ff1f723e */ /* 0x00efe400048070ff */
[----:B------:R-:W-:Y:S02]  /*4de0*/  IADD3.X R15, R15, UR11, R29, P2, !PT ;  /* 0x0000000b0f0f7c10 */ /* 0x000fe400097fe41d */
[----:B------:R-:W-:Y:S01]  /*4df0*/  PRMT R5, RZ, 0x7610, R5 ;  /* 0x00007610ff057816 */ /* 0x000fe20000000005 */
[----:B------:R0:W-:Y:S01]  /*4e00*/  @!P1 STG.E.U8 desc[UR20][R12.64+0x39], R31 ;  /* 0x0000391f0c009986 */ /* 0x0001e2000c101114 */
[----:B------:R-:W-:Y:S05]  /*4e10*/  @P4 BRA `(.L_x_98) ;  /* 0x0000000000044947 */ /* 0x000fea0003800000 */
[----:B------:R1:W5:Y:S02]  /*4e20*/  LDG.E.U8 R5, desc[UR20][R14.64] ;  /* 0x000000140e057981 */ /* 0x000364000c1e1100 */
.L_x_98:
[----:B------:R-:W-:Y:S05]  /*4e30*/  BSYNC B1 ;  /* 0x0000000000017941 */ /* 0x000fea0003800000 */
.L_x_97:
[----:B-----5:R-:W-:Y:S01]  /*4e40*/  LOP3.LUT R5, R5, 0xff, RZ, 0xc0, !PT ;  /* 0x000000ff05057812 */ /* 0x020fe200078ec0ff */
[----:B------:R-:W-:Y:S01]  /*4e50*/  BSSY B1, `(.L_x_99) ;  /* 0x000000b000017945 */ /* 0x000fe20003800000 */
[----:B------:R-:W-:Y:S02]  /*4e60*/  ISETP.LT.OR P2, PT, R33, 0x2, !P0 ;  /* 0x000000022100780c */ /* 0x000fe40004741670 */
[----:B------:R-:W-:-:S05]  /*4e70*/  F2FP.F16.E4M3.UNPACK_B R5, R5 ;  /* 0x00000005ff05723e */ /* 0x000fca00020006ff */
[----:B0-----:R-:W-:Y:S01]  /*4e80*/  HADD2.F32 R12, -RZ, R5.H0_H0 ;  /* 0x20000005ff0c7230 */ /* 0x001fe20000004100 */
[----:B------:R-:W-:-:S04]  /*4e90*/  PRMT R5, RZ, 0x7610, R5 ;  /* 0x00007610ff057816 */ /* 0x000fc80000000005 */
[----:B------:R-:W-:-:S04]  /*4ea0*/  FMUL R12, R12, R9 ;  /* 0x000000090c0c7220 */ /* 0x000fc80000400000 */
[----:B------:R-:W-:-:S05]  /*4eb0*/  FFMA R12, R113, R8, R12 ;  /* 0x00000008710c7223 */ /* 0x000fca000000000c */
[----:B------:R-:W-:-:S05]  /*4ec0*/  F2FP.SATFINITE.E4M3.F32.PACK_AB_MERGE_C R13, RZ, R12, RZ ;  /* 0x0000000cff0d723e */ /* 0x000fca00048070ff */
[----:B------:R0:W-:Y:S01]  /*4ed0*/  @!P4 STG.E.U8 desc[UR20][R10.64], R13 ;  /* 0x0000000d0a00c986 */ /* 0x0001e2000c101114 */
[----:B------:R-:W-:Y:S05]  /*4ee0*/  @P2 BRA `(.L_x_100) ;  /* 0x0000000000042947 */ /* 0x000fea0003800000 */
[----:B------:R2:W5:Y:S02]  /*4ef0*/  LDG.E.U8 R5, desc[UR20][R14.64+0x1] ;  /* 0x000001140e057981 */ /* 0x000564000c1e1100 */
.L_x_100:
[----:B------:R-:W-:Y:S05]  /*4f00*/  BSYNC B1 ;  /* 0x0000000000017941 */ /* 0x000fea0003800000 */
.L_x_99:
[----:B-----5:R-:W-:Y:S01]  /*4f10*/  LOP3.LUT R5, R5, 0xff, RZ, 0xc0, !PT ;  /* 0x000000ff05057812 */ /* 0x020fe200078ec0ff */
[----:B------:R-:W-:Y:S01]  /*4f20*/  BSSY B1, `(.L_x_101) ;  /* 0x0000013000017945 */ /* 0x000fe20003800000 */
[----:B------:R-:W-:Y:S02]  /*4f30*/  IADD3 R35, P1, R35, 0x88, RZ ;  /* 0x0000008823237810 */ /* 0x000fe40007f3e0ff */
[----:B------:R-:W-:-:S03]  /*4f40*/  F2FP.F16.E4M3.UNPACK_B R5, R5 ;  /* 0x00000005ff05723e */ /* 0x000fc600020006ff */
[----:B------:R-:W-:Y:S01]  /*4f50*/  IMAD.X R24, RZ, RZ, R25, P1 ;  /* 0x000000ffff187224 */ /* 0x000fe200008e0619 */
[----:B------:R-:W-:Y:S01]  /*4f60*/  ISETP.GE.AND P1, PT, R34, 0x89, PT ;  /* 0x000000892200780c */ /* 0x000fe20003f26270 */
[----:B------:R-:W-:Y:S02]  /*4f70*/  HADD2.F32 R12, -RZ, R5.H0_H0 ;  /* 0x20000005ff0c7230 */ /* 0x000fe40000004100 */
[----:B------:R-:W-:Y:S01]  /*4f80*/  IMAD R24, R24, UR6, RZ ;  /* 0x0000000618187c24 */ /* 0x000fe2000f8e02ff */
[----:B------:R-:W-:Y:S01]  /*4f90*/  ISETP.LT.OR P5, PT, R33, 0x1, !P1 ;  /* 0x000000012100780c */ /* 0x000fe20004fa1670 */
[----:B------:R-:W-:-:S04]  /*4fa0*/  IMAD.WIDE.U32 R26, R35, UR6, R26 ;  /* 0x00000006231a7c25 */ /* 0x000fc8000f8e001a */
[----:B------:R-:W-:Y:S01]  /*4fb0*/  FMUL R5, R12, R9 ;  /* 0x000000090c057220 */ /* 0x000fe20000400000 */
[----:B------:R-:W-:-:S03]  /*4fc0*/  IMAD R35, R35, UR7, R24 ;  /* 0x0000000723237c24 */ /* 0x000fc6000f8e0218 */
[----:B------:R-:W-:Y:S01]  /*4fd0*/  FFMA R5, R108, R8, R5 ;  /* 0x000000086c057223 */ /* 0x000fe20000000005 */
[----:B------:R-:W-:-:S04]  /*4fe0*/  IADD3 R12, P4, R26, UR10, RZ ;  /* 0x0000000a1a0c7c10 */ /* 0x000fc8000ff9e0ff */
[----:B------:R-:W-:Y:S02]  /*4ff0*/  F2FP.SATFINITE.E4M3.F32.PACK_AB_MERGE_C R25, RZ, R5, RZ ;  /* 0x00000005ff19723e */ /* 0x000fe400048070ff */
[----:B0-----:R-:W-:Y:S02]  /*5000*/  IADD3.X R13, R27, UR11, R35, P4, !PT ;  /* 0x0000000b1b0d7c10 */ /* 0x001fe4000a7fe423 */
[----:B------:R-:W-:Y:S01]  /*5010*/  PRMT R5, RZ, 0x7610, R5 ;  /* 0x00007610ff057816 */ /* 0x000fe20000000005 */
[----:B------:R0:W-:Y:S01]  /*5020*/  @!P2 STG.E.U8 desc[UR20][R10.64+0x1], R25 ;  /* 0x000001190a00a986 */ /* 0x0001e2000c101114 */
[----:B------:R-:W-:Y:S05]  /*5030*/  @P5 BRA `(.L_x_102) ;  /* 0x0000000000045947 */ /* 0x000fea0003800000 */
[----:B------:R3:W5:Y:S02]  /*5040*/  LDG.E.U8 R5, desc[UR20][R12.64] ;  /* 0x000000140c057981 */ /* 0x000764000c1e1100 */
.L_x_102:
[----:B------:R-:W-:Y:S05]  /*5050*/  BSYNC B1 ;  /* 0x0000000000017941 */ /* 0x000fea0003800000 */
.L_x_101:
        /* <DEDUP_REMOVED lines=8> */
[----:B0-----:R-:W-:-:S05]  /*50e0*/  F2FP.SATFINITE.E4M3.F32.PACK_AB_MERGE_C R25, RZ, R24, RZ ;  /* 0x00000018ff19723e */ /* 0x001fca00048070ff */
[----:B------:R0:W-:Y:S01]  /*50f0*/  @!P5 STG.E.U8 desc[UR20][R6.64], R25 ;  /* 0x000000190600d986 */ /* 0x0001e2000c101114 */
[----:B------:R-:W-:Y:S05]  /*5100*/  @P2 BRA `(.L_x_104) ;  /* 0x0000000000042947 */ /* 0x000fea0003800000 */
[----:B------:R4:W5:Y:S02]  /*5110*/  LDG.E.U8 R5, desc[UR20][R12.64+0x1] ;  /* 0x000001140c057981 */ /* 0x000964000c1e1100 */
.L_x_104:
[----:B------:R-:W-:Y:S05]  /*5120*/  BSYNC B1 ;  /* 0x0000000000017941 */ /* 0x000fea0003800000 */
.L_x_103:
[----:B-----5:R-:W-:Y:S01]  /*5130*/  LOP3.LUT R5, R5, 0xff, RZ, 0xc0, !PT ;  /* 0x000000ff05057812 */ /* 0x020fe200078ec0ff */
[----:B------:R-:W-:Y:S01]  /*5140*/  BSSY B1, `(.L_x_105) ;  /* 0x000000b000017945 */ /* 0x000fe20003800000 */
[----:B------:R-:W-:Y:S02]  /*5150*/  ISETP.LT.OR P4, PT, R33, 0x9, !P0 ;  /* 0x000000092100780c */ /* 0x000fe40004781670 */
[----:B------:R-:W-:-:S05]  /*5160*/  F2FP.F16.E4M3.UNPACK_B R5, R5 ;  /* 0x00000005ff05723e */ /* 0x000fca00020006ff */
[----:B------:R-:W-:-:S05]  /*5170*/  HADD2.F32 R24, -RZ, R5.H0_H0 ;  /* 0x20000005ff187230 */ /* 0x000fca0000004100 */
[----:B------:R-:W-:-:S04]  /*5180*/  FMUL R5, R24, R9 ;  /* 0x0000000918057220 */ /* 0x000fc80000400000 */
[----:B------:R-:W-:-:S05]  /*5190*/  FFMA R5, R106, R8, R5 ;  /* 0x000000086a057223 */ /* 0x000fca0000000005 */
[----:B0-----:R-:W-:Y:S02]  /*51a0*/  F2FP.SATFINITE.E4M3.F32.PACK_AB_MERGE_C R25, RZ, R5, RZ ;  /* 0x00000005ff19723e */ /* 0x001fe400048070ff */
[----:B------:R-:W-:-:S03]  /*51b0*/  PRMT R5, RZ, 0x7610, R5 ;  /* 0x00007610ff057816 */ /* 0x000fc60000000005 */
[----:B------:R0:W-:Y:S01]  /*51c0*/  @!P2 STG.E.U8 desc[UR20][R6.64+0x1], R25 ;  /* 0x000001190600a986 */ /* 0x0001e2000c101114 */
[----:B------:R-:W-:Y:S05]  /*51d0*/  @P4 BRA `(.L_x_106) ;  /* 0x0000000000044947 */ /* 0x000fea0003800000 */
[----:B------:R0:W5:Y:S02]  /*51e0*/  LDG.E.U8 R5, desc[UR20][R14.64+0x8] ;  /* 0x000008140e057981 */ /* 0x000164000c1e1100 */
.L_x_106:
[----:B------:R-:W-:Y:S05]  /*51f0*/  BSYNC B1 ;  /* 0x0000000000017941 */ /* 0x000fea0003800000 */
.L_x_105:
        /* <DEDUP_REMOVED lines=12> */
.L_x_108:
[----:B------:R-:W-:Y:S05]  /*52c0*/  BSYNC B1 ;  /* 0x0000000000017941 */ /* 0x000fea0003800000 */
.L_x_107:
        /* <DEDUP_REMOVED lines=12> */
.L_x_110:
[----:B------:R-:W-:Y:S05]  /*5390*/  BSYNC B1 ;  /* 0x0000000000017941 */ /* 0x000fea0003800000 */
.L_x_109:
        /* <DEDUP_REMOVED lines=12> */
.L_x_112:
[----:B------:R-:W-:Y:S05]  /*5460*/  BSYNC B1 ;  /* 0x0000000000017941 */ /* 0x000fea0003800000 */
.L_x_111:
        /* <DEDUP_REMOVED lines=12> */
.L_x_114:
[----:B------:R-:W-:Y:S05]  /*5530*/  BSYNC B1 ;  /* 0x0000000000017941 */ /* 0x000fea0003800000 */
.L_x_113:
        /* <DEDUP_REMOVED lines=12> */
.L_x_116:
[----:B------:R-:W-:Y:S05]  /*5600*/  BSYNC B1 ;  /* 0x0000000000017941 */ /* 0x000fea0003800000 */
.L_x_115:
        /* <DEDUP_REMOVED lines=12> */
.L_x_118:
[----:B------:R-:W-:Y:S05]  /*56d0*/  BSYNC B1 ;  /* 0x0000000000017941 */ /* 0x000fea0003800000 */
.L_x_117:
        /* <DEDUP_REMOVED lines=12> */
.L_x_120:
[----:B------:R-:W-:Y:S05]  /*57a0*/  BSYNC B1 ;  /* 0x0000000000017941 */ /* 0x000fea0003800000 */
.L_x_119:
        /* <DEDUP_REMOVED lines=12> */
.L_x_122:
[----:B------:R-:W-:Y:S05]  /*5870*/  BSYNC B1 ;  /* 0x0000000000017941 */ /* 0x000fea0003800000 */
.L_x_121:
        /* <DEDUP_REMOVED lines=12> */
.L_x_124:
[----:B------:R-:W-:Y:S05]  /*5940*/  BSYNC B1 ;  /* 0x0000000000017941 */ /* 0x000fea0003800000 */
.L_x_123:
        /* <DEDUP_REMOVED lines=12> */
.L_x_126:
[----:B------:R-:W-:Y:S05]  /*5a10*/  BSYNC B1 ;  /* 0x0000000000017941 */ /* 0x000fea0003800000 */
.L_x_125:
        /* <DEDUP_REMOVED lines=12> */
.L_x_128:
[----:B------:R-:W-:Y:S05]  /*5ae0*/  BSYNC B1 ;  /* 0x0000000000017941 */ /* 0x000fea0003800000 */
.L_x_127:
        /* <DEDUP_REMOVED lines=12> */
.L_x_130:
[----:B------:R-:W-:Y:S05]  /*5bb0*/  BSYNC B1 ;  /* 0x0000000000017941 */ /* 0x000fea0003800000 */
.L_x_129:
        /* <DEDUP_REMOVED lines=12> */
.L_x_132:
[----:B------:R-:W-:Y:S05]  /*5c80*/  BSYNC B1 ;  /* 0x0000000000017941 */ /* 0x000fea0003800000 */
.L_x_131:
        /* <DEDUP_REMOVED lines=12> */
.L_x_134:
[----:B------:R-:W-:Y:S05]  /*5d50*/  BSYNC B1 ;  /* 0x0000000000017941 */ /* 0x000fea0003800000 */
.L_x_133:
        /* <DEDUP_REMOVED lines=12> */
.L_x_136:
[----:B------:R-:W-:Y:S05]  /*5e20*/  BSYNC B1 ;  /* 0x0000000000017941 */ /* 0x000fea0003800000 */
.L_x_135:
        /* <DEDUP_REMOVED lines=12> */
.L_x_138:
[----:B------:R-:W-:Y:S05]  /*5ef0*/  BSYNC B1 ;  /* 0x0000000000017941 */ /* 0x000fea0003800000 */
.L_x_137:
        /* <DEDUP_REMOVED lines=12> */
.L_x_140:
[----:B------:R-:W-:Y:S05]  /*5fc0*/  BSYNC B1 ;  /* 0x0000000000017941 */ /* 0x000fea0003800000 */
.L_x_139:
        /* <DEDUP_REMOVED lines=12> */
.L_x_142:
[----:B------:R-:W-:Y:S05]  /*6090*/  BSYNC B1 ;  /* 0x0000000000017941 */ /* 0x000fea0003800000 */
.L_x_141:
        /* <DEDUP_REMOVED lines=12> */
.L_x_144:
[----:B------:R-:W-:Y:S05]  /*6160*/  BSYNC B1 ;  /* 0x0000000000017941 */ /* 0x000fea0003800000 */
.L_x_143:
        /* <DEDUP_REMOVED lines=12> */
.L_x_146:
[----:B------:R-:W-:Y:S05]  /*6230*/  BSYNC B1 ;  /* 0x0000000000017941 */ /* 0x000fea0003800000 */
.L_x_145:
        /* <DEDUP_REMOVED lines=12> */
.L_x_148:
[----:B------:R-:W-:Y:S05]  /*6300*/  BSYNC B1 ;  /* 0x0000000000017941 */ /* 0x000fea0003800000 */
.L_x_147:
        /* <DEDUP_REMOVED lines=12> */
.L_x_150:
[----:B------:R-:W-:Y:S05]  /*63d0*/  BSYNC B1 ;  /* 0x0000000000017941 */ /* 0x000fea0003800000 */
.L_x_149:
        /* <DEDUP_REMOVED lines=12> */
.L_x_152:
[----:B------:R-:W-:Y:S05]  /*64a0*/  BSYNC B1 ;  /* 0x0000000000017941 */ /* 0x000fea0003800000 */
.L_x_151:
        /* <DEDUP_REMOVED lines=12> */
.L_x_154:
[----:B------:R-:W-:Y:S05]  /*6570*/  BSYNC B1 ;  /* 0x0000000000017941 */ /* 0x000fea0003800000 */
.L_x_153:
        /* <DEDUP_REMOVED lines=12> */
.L_x_156:
[----:B------:R-:W-:Y:S05]  /*6640*/  BSYNC B1 ;  /* 0x0000000000017941 */ /* 0x000fea0003800000 */
.L_x_155:
[----:B-----5:R-:W-:Y:S01]  /*6650*/  LOP3.LUT R5, R5, 0xff, RZ, 0xc0, !PT ;  /* 0x000000ff05057812 */ /* 0x020fe200078ec0ff */
[----:B------:R-:W-:Y:S01]  /*6660*/  BSSY B1, `(.L_x_157) ;  /* 0x000000b000017945 */ /* 0x000fe20003800000 */
[----:B------:R-:W-:Y:S02]  /*6670*/  ISETP.LT.OR P2, PT, R33, 0x39, !P1 ;  /* 0x000000392100780c */ /* 0x000fe40004f41670 */
[----:B------:R-:W-:-:S05]  /*6680*/  F2FP.F16.E4M3.UNPACK_B R5, R5 ;  /* 0x00000005ff05723e */ /* 0x000fca00020006ff */
[----:B012---:R-:W-:-:S05]  /*6690*/  HADD2.F32 R14, -RZ, R5.H0_H0 ;  /* 0x20000005ff0e7230 */ /* 0x007fca0000004100 */
[----:B------:R-:W-:-:S04]  /*66a0*/  FMUL R5, R14, R9 ;  /* 0x000000090e057220 */ /* 0x000fc80000400000 */
[----:B------:R-:W-:-:S05]  /*66b0*/  FFMA R5, R16, R8, R5 ;  /* 0x0000000810057223 */ /* 0x000fca0000000005 */
[----:B------:R-:W-:Y:S02]  /*66c0*/  F2FP.SATFINITE.E4M3.F32.PACK_AB_MERGE_C R15, RZ, R5, RZ ;  /* 0x00000005ff0f723e */ /* 0x000fe400048070ff */
[----:B------:R-:W-:-:S03]  /*66d0*/  PRMT R5, RZ, 0x7610, R5 ;  /* 0x00007610ff057816 */ /* 0x000fc60000000005 */
[----:B------:R0:W-:Y:S01]  /*66e0*/  @!P0 STG.E.U8 desc[UR20][R10.64+0x39], R15 ;  /* 0x0000390f0a008986 */ /* 0x0001e2000c101114 */
[----:B------:R-:W-:Y:S05]  /*66f0*/  @P2 BRA `(.L_x_158) ;  /* 0x0000000000042947 */ /* 0x000fea0003800000 */
[----:B------:R1:W5:Y:S02]  /*6700*/  LDG.E.U8 R5, desc[UR20][R12.64+0x38] ;  /* 0x000038140c057981 */ /* 0x000364000c1e1100 */
.L_x_158:
[----:B------:R-:W-:Y:S05]  /*6710*/  BSYNC B1 ;  /* 0x0000000000017941 */ /* 0x000fea0003800000 */
.L_x_157:
        /* <DEDUP_REMOVED lines=12> */
.L_x_160:
[----:B------:R-:W-:Y:S05]  /*67e0*/  BSYNC B1 ;  /* 0x0000000000017941 */ /* 0x000fea0003800000 */
.L_x_159:
[----:B------:R-:W-:Y:S05]  /*67f0*/  @P1 BRA `(.L_x_161) ;  /* 0x0000001000301947 */ /* 0x000fea0003800000 */
[----:B-----5:R-:W-:-:S04]  /*6800*/  LOP3.LUT R5, R5, 0xff, RZ, 0xc0, !PT ;  /* 0x000000ff05057812 */ /* 0x020fc800078ec0ff */
[----:B------:R-:W-:-:S05]  /*6810*/  F2FP.F16.E4M3.UNPACK_B R5, R5 ;  /* 0x00000005ff05723e */ /* 0x000fca00020006ff */
[----:B------:R-:W-:-:S05]  /*6820*/  HADD2.F32 R10, -RZ, R5.H0_H0 ;  /* 0x20000005ff0a7230 */ /* 0x000fca0000004100 */
[----:B------:R-:W-:-:S04]  /*6830*/  FMUL R5, R10, R9 ;  /* 0x000000090a057220 */ /* 0x000fc80000400000 */
[----:B------:R-:W-:-:S05]  /*6840*/  FFMA R5, R18, R8, R5 ;  /* 0x0000000812057223 */ /* 0x000fca0000000005 */
[----:B------:R-:W-:-:S05]  /*6850*/  F2FP.SATFINITE.E4M3.F32.PACK_AB_MERGE_C R5, RZ, R5, RZ ;  /* 0x00000005ff05723e */ /* 0x000fca00048070ff */
[----:B------:R0:W-:Y:S01]  /*6860*/  STG.E.U8 desc[UR20][R6.64+0x39], R5 ;  /* 0x0000390506007986 */ /* 0x0001e2000c101114 */
[----:B------:R-:W-:Y:S05]  /*6870*/  BRA `(.L_x_161) ;  /* 0x0000001000107947 */ /* 0x000fea0003800000 */
.L_x_32:
[C---:B------:R-:W-:Y:S01]  /*6880*/  ISETP.GE.AND P0, PT, R34.reuse, 0x1, PT ;  /* 0x000000012200780c */ /* 0x040fe20003f06270 */
[-C--:B--2---:R-:W-:Y:S01]  /*6890*/  FMUL R145, R145, R8.reuse ;  /* 0x0000000891917220 */ /* 0x084fe20000400000 */
[----:B------:R-:W-:Y:S01]  /*68a0*/  ISETP.GE.AND P2, PT, R34, 0x9, PT ;  /* 0x000000092200780c */ /* 0x000fe20003f46270 */
[-C--:B------:R-:W-:Y:S01]  /*68b0*/  FMUL R140, R140, R8.reuse ;  /* 0x000000088c8c7220 */ /* 0x080fe20000400000 */
[----:B------:R-:W-:Y:S01]  /*68c0*/  ISETP.LT.OR P1, PT, R33, 0x1, !P0 ;  /* 0x000000012100780c */ /* 0x000fe20004721670 */
[-C--:B------:R-:W-:Y:S01]  /*68d0*/  FMUL R143, R143, R8.reuse ;  /* 0x000000088f8f7220 */ /* 0x080fe20000400000 */
[----:B------:R-:W-:Y:S01]  /*68e0*/  F2FP.SATFINITE.E4M3.F32.PACK_AB_MERGE_C R145, RZ, R145, RZ ;  /* 0x00000091ff91723e */ /* 0x000fe200048070ff */
[-C--:B------:R-:W-:Y:S01]  /*68f0*/  FMUL R138, R138, R8.reuse ;  /* 0x000000088a8a7220 */ /* 0x080fe20000400000 */
[----:B------:R-:W-:Y:S01]  /*6900*/  ISETP.LT.OR P4, PT, R33, 0x2, !P0 ;  /* 0x000000022100780c */ /* 0x000fe20004781670 */
[-C--:B------:R-:W-:Y:S01]  /*6910*/  FMUL R141, R141, R8.reuse ;  /* 0x000000088d8d7220 */ /* 0x080fe20000400000 */
[C---:B------:R-:W-:Y:S01]  /*6920*/  ISETP.LT.OR P5, PT, R33.reuse, 0x1, !P2 ;  /* 0x000000012100780c */ /* 0x040fe200057a1670 */
[-C--:B------:R-:W-:Y:S01]  /*6930*/  FMUL R136, R136, R8.reuse ;  /* 0x0000000888887220 */ /* 0x080fe20000400000 */
[----:B------:R-:W-:Y:S01]  /*6940*/  ISETP.LT.OR P6, PT, R33, 0x2, !P2 ;  /* 0x000000022100780c */ /* 0x000fe200057c1670 */
[----:B------:R-:W-:Y:S01]  /*6950*/  FMUL R139, R139, R8 ;  /* 0x000000088b8b7220 */ /* 0x000fe20000400000 */
[----:B------:R-:W-:Y:S01]  /*6960*/  F2FP.SATFINITE.E4M3.F32.PACK_AB_MERGE_C R5, RZ, R140, RZ ;  /* 0x0000008cff05723e */ /* 0x000fe200048070ff */
[-C--:B------:R-:W-:Y:S01]  /*6970*/  FMUL R134, R134, R8.reuse ;  /* 0x0000000886867220 */ /* 0x080fe20000400000 */
[----:B------:R-:W-:Y:S01]  /*6980*/  F2FP.SATFINITE.E4M3.F32.PACK_AB_MERGE_C R143, RZ, R143, RZ ;  /* 0x0000008fff8f723e */ /* 0x000fe200048070ff */
[----:B------:R-:W-:Y:S01]  /*6990*/  @!P1 STG.E.U8 desc[UR20][R14.64], R145 ;  /* 0x000000910e009986 */ /* 0x000fe2000c101114 */
[----:B------:R-:W-:Y:S01]  /*69a0*/  ISETP.LT.OR P1, PT, R33, 0x9, !P0 ;  /* 0x000000092100780c */ /* 0x000fe20004721670 */
[----:B------:R-:W-:Y:S01]  /*69b0*/  FMUL R137, R137, R8 ;  /* 0x0000000889897220 */ /* 0x000fe20000400000 */
[----:B------:R-:W-:Y:S01]  /*69c0*/  F2FP.SATFINITE.E4M3.F32.PACK_AB_MERGE_C R25, RZ, R138, RZ ;  /* 0x0000008aff19723e */ /* 0x000fe200048070ff */
[----:B------:R0:W-:Y:S01]  /*69d0*/  @!P4 STG.E.U8 desc[UR20][R14.64+0x1], R5 ;  /* 0x000001050e00c986 */ /* 0x0001e2000c101114 */
[----:B------:R-:W-:Y:S01]  /*69e0*/  F2FP.SATFINITE.E4M3.F32.PACK_AB_MERGE_C R141, RZ, R141, RZ ;  /* 0x0000008dff8d723e */ /* 0x000fe200048070ff */
[-C--:B------:R-:W-:Y:S01]  /*69f0*/  FMUL R132, R132, R8.reuse ;  /* 0x0000000884847220 */ /* 0x080fe20000400000 */
[C---:B------:R-:W-:Y:S01]  /*6a00*/  ISETP.LT.OR P4, PT, R33.reuse, 0xa, !P0 ;  /* 0x0000000a2100780c */ /* 0x040fe20004781670 */
[----:B------:R-:W-:Y:S01]  /*6a10*/  @!P5 STG.E.U8 desc[UR20][R12.64], R143 ;  /* 0x0000008f0c00d986 */ /* 0x000fe2000c101114 */
[----:B------:R-:W-:Y:S01]  /*6a20*/  ISETP.LT.OR P5, PT, R33, 0x9, !P2 ;  /* 0x000000092100780c */ /* 0x000fe200057a1670 */
[-C--:B------:R-:W-:Y:S01]  /*6a30*/  FMUL R135, R135, R8.reuse ;  /* 0x0000000887877220 */ /* 0x080fe20000400000 */
[----:B------:R-:W-:Y:S01]  /*6a40*/  F2FP.SATFINITE.E4M3.F32.PACK_AB_MERGE_C R139, RZ, R139, RZ ;  /* 0x0000008bff8b723e */ /* 0x000fe200048070ff */
[----:B------:R1:W-:Y:S01]  /*6a50*/  @!P6 STG.E.U8 desc[UR20][R12.64+0x1], R25 ;  /* 0x000001190c00e986 */ /* 0x0003e2000c101114 */
[C---:B------:R-:W-:Y:S01]  /*6a60*/  ISETP.LT.OR P6, PT, R33.reuse, 0xa, !P2 ;  /* 0x0000000a2100780c */ /* 0x040fe200057c1670 */
[-C--:B------:R-:W-:Y:S01]  /*6a70*/  FMUL R130, R130, R8.reuse ;  /* 0x0000000882827220 */ /* 0x080fe20000400000 */
[----:B------:R-:W-:Y:S01]  /*6a80*/  F2FP.SATFINITE.E4M3.F32.PACK_AB_MERGE_C R137, RZ, R137, RZ ;  /* 0x00000089ff89723e */ /* 0x000fe200048070ff */
[----:B------:R-:W-:Y:S01]  /*6a90*/  @!P1 STG.E.U8 desc[UR20][R14.64+0x8], R141 ;  /* 0x0000088d0e009986 */ /* 0x000fe2000c101114 */
[----:B------:R-:W-:Y:S01]  /*6aa0*/  ISETP.LT.OR P1, PT, R33, 0x11, !P0 ;  /* 0x000000112100780c */ /* 0x000fe20004721670 */
[----:B------:R-:W-:Y:S01]  /*6ab0*/  FMUL R133, R133, R8 ;  /* 0x0000000885857220 */ /* 0x000fe20000400000 */
[----:B0-----:R-:W-:Y:S01]  /*6ac0*/  F2FP.SATFINITE.E4M3.F32.PACK_AB_MERGE_C R5, RZ, R136, RZ ;  /* 0x00000088ff05723e */ /* 0x001fe200048070ff */
[-C--:B------:R-:W-:Y:S01]  /*6ad0*/  FMUL R128, R128, R8.reuse ;  /* 0x0000000880807220 */ /* 0x080fe20000400000 */
[----:B------:R-:W-:Y:S01]  /*6ae0*/  F2FP.SATFINITE.E4M3.F32.PACK_AB_MERGE_C R135, RZ, R135, RZ ;  /* 0x00000087ff87723e */ /* 0x000fe200048070ff */
[----:B------:R-:W-:Y:S01]  /*6af0*/  FMUL R131, R131, R8 ;  /* 0x0000000883837220 */ /* 0x000fe20000400000 */
[----:B------:R-:W-:Y:S01]  /*6b00*/  F2FP.SATFINITE.E4M3.F32.PACK_AB_MERGE_C R133, RZ, R133, RZ ;  /* 0x00000085ff85723e */ /* 0x000fe200048070ff */
[----:B------:R0:W-:Y:S01]  /*6b10*/  @!P4 STG.E.U8 desc[UR20][R14.64+0x9], R5 ;  /* 0x000009050e00c986 */ /* 0x0001e2000c101114 */
[----:B-1----:R-:W-:Y:S01]  /*6b20*/  F2FP.SATFINITE.E4M3.F32.PACK_AB_MERGE_C R25, RZ, R134, RZ ;  /* 0x00000086ff19723e */ /* 0x002fe200048070ff */
        /* <DEDUP_REMOVED lines=15> */
[-C--:B------:R-:W-:Y:S01]  /*6c20*/  FMUL R125, R125, R8.reuse ;  /* 0x000000087d7d7220 */ /* 0x080fe20000400000 */
[----:B------:R-:W-:Y:S01]  /*6c30*/  FMUL R120, R120, R8 ;  /* 0x0000000878787220 */ /* 0x000fe20000400000 */
[----:B------:R-:W-:Y:S01]  /*6c40*/  F2FP.SATFINITE.E4M3.F32.PACK_AB_MERGE_C R127, RZ, R127, RZ ;  /* 0x0000007fff7f723e */ /* 0x000fe200048070ff */
[----:B------:R0:W-:Y:S01]  /*6c50*/  @!P4 STG.E.U8 desc[UR20][R14.64+0x11], R5 ;  /* 0x000011050e00c986 */ /* 0x0001e2000c101114 */
[----:B-1----:R-:W-:Y:S01]  /*6c60*/  F2FP.SATFINITE.E4M3.F32.PACK_AB_MERGE_C R25, RZ, R130, RZ ;  /* 0x00000082ff19723e */ /* 0x002fe200048070ff */
[-C--:B------:R-:W-:Y:S01]  /*6c70*/  FMUL R123, R123, R8.reuse ;  /* 0x000000087b7b7220 */ /* 0x080fe20000400000 */
[C---:B------:R-:W-:Y:S01]  /*6c80*/  ISETP.LT.OR P4, PT, R33.reuse, 0x1a, !P0 ;  /* 0x0000001a2100780c */ /* 0x040fe20004781670 */
[----:B------:R-:W-:Y:S01]  /*6c90*/  @!P5 STG.E.U8 desc[UR20][R12.64+0x10], R135 ;  /* 0x000010870c00d986 */ /* 0x000fe2000c101114 */
[C---:B------:R-:W-:Y:S01]  /*6ca0*/  ISETP.LT.OR P5, PT, R33.reuse, 0x19, !P2 ;  /* 0x000000192100780c */ /* 0x040fe200057a1670 */
[-C--:B------:R-:W-:Y:S01]  /*6cb0*/  FMUL R118, R118, R8.reuse ;  /* 0x0000000876767220 */ /* 0x080fe20000400000 */
[----:B------:R-:W-:Y:S01]  /*6cc0*/  F2FP.SATFINITE.E4M3.F32.PACK_AB_MERGE_C R125, RZ, R125, RZ ;  /* 0x0000007dff7d723e */ /* 0x000fe200048070ff */
[----:B------:R1:W-:Y:S01]  /*6cd0*/  @!P6 STG.E.U8 desc[UR20][R12.64+0x11], R25 ;  /* 0x000011190c00e986 */ /* 0x0003e2000c101114 */
[----:B------:R-:W-:Y:S01]  /*6ce0*/  ISETP.LT.OR P6, PT, R33, 0x1a, !P2 ;  /* 0x0000001a2100780c */ /* 0x000fe200057c1670 */
        /* <DEDUP_REMOVED lines=8> */
[-C--:B------:R-:W-:Y:S01]  /*6d70*/  FMUL R114, R114, R8.reuse ;  /* 0x0000000872727220 */ /* 0x080fe20000400000 */
[----:B------:R-:W-:Y:S01]  /*6d80*/  FMUL R112, R112, R8 ;  /* 0x0000000870707220 */ /* 0x000fe20000400000 */
[----:B-1----:R-:W-:Y:S01]  /*6d90*/  F2FP.SATFINITE.E4M3.F32.PACK_AB_MERGE_C R25, RZ, R126, RZ ;  /* 0x0000007eff19723e */ /* 0x002fe200048070ff */
[----:B------:R0:W-:Y:S01]  /*6da0*/  @!P4 STG.E.U8 desc[UR20][R14.64+0x19], R5 ;  /* 0x000019050e00c986 */ /* 0x0001e2000c101114 */
[----:B------:R-:W-:Y:S01]  /*6db0*/  ISETP.LT.OR P4, PT, R33, 0x22, !P0 ;  /* 0x000000222100780c */ /* 0x000fe20004781670 */
[-C--:B------:R-:W-:Y:S01]  /*6dc0*/  FMUL R117, R117, R8.reuse ;  /* 0x0000000875757220 */ /* 0x080fe20000400000 */
[----:B------:R-:W-:Y:S01]  /*6dd0*/  F2FP.SATFINITE.E4M3.F32.PACK_AB_MERGE_C R119, RZ, R119, RZ ;  /* 0x00000077ff77723e */ /* 0x000fe200048070ff */
[----:B------:R-:W-:Y:S01]  /*6de0*/  @!P5 STG.E.U8 desc[UR20][R12.64+0x18], R131 ;  /* 0x000018830c00d986 */ /* 0x000fe2000c101114 */
[----:B------:R-:W-:Y:S01]  /*6df0*/  ISETP.LT.OR P5, PT, R33, 0x21, !P2 ;  /* 0x000000212100780c */ /* 0x000fe200057a1670 */
[----:B------:R-:W-:Y:S01]  /*6e00*/  FMUL R115, R115, R8 ;  /* 0x0000000873737220 */ /* 0x000fe20000400000 */
[----:B------:R-:W-:Y:S01]  /*6e10*/  F2FP.SATFINITE.E4M3.F32.PACK_AB_MERGE_C R27, RZ, R112, RZ ;  /* 0x00000070ff1b723e */ /* 0x000fe200048070ff */
[----:B------:R1:W-:Y:S01]  /*6e20*/  @!P6 STG.E.U8 desc[UR20][R12.64+0x19], R25 ;  /* 0x000019190c00e986 */ /* 0x0003e2000c101114 */
[----:B------:R-:W-:Y:S01]  /*6e30*/  ISETP.LT.OR P6, PT, R33, 0x22, !P2 ;  /* 0x000000222100780c */ /* 0x000fe200057c1670 */
[-C--:B------:R-:W-:Y:S01]  /*6e40*/  FMUL R110, R110, R8.reuse ;  /* 0x000000086e6e7220 */ /* 0x080fe20000400000 */
[-C--:B------:R-:W-:Y:S01]  /*6e50*/  FMUL R113, R113, R8.reuse ;  /* 0x0000000871717220 */ /* 0x080fe20000400000 */
        /* <DEDUP_REMOVED lines=39> */
[-C--:B------:R-:W-:Y:S01]  /*70d0*/  FMUL R101, R101, R8.reuse ;  /* 0x0000000865657220 */ /* 0x080fe20000400000 */
[----:B------:R-:W-:Y:S01]  /*70e0*/  @!P1 STG.E.U8 desc[UR20][R14.64+0x30], R121 ;  /* 0x000030790e009986 */ /* 0x000fe2000c101114 */
[----:B------:R-:W-:Y:S01]  /*70f0*/  ISETP.LT.OR P1, PT, R33, 0x39, !P0 ;  /* 0x000000392100780c */ /* 0x000fe20004721670 */
[-C--:B------:R-:W-:Y:S01]  /*7100*/  FMUL R99, R99, R8.reuse ;  /* 0x0000000863637220 */ /* 0x080fe20000400000 */
[----:B------:R-:W-:Y:S01]  /*7110*/  ISETP.LT.OR P0, PT, R33, 0x3a, !P0 ;  /* 0x0000003a2100780c */ /* 0x000fe20004701670 */
[----:B------:R-:W-:Y:S01]  /*7120*/  FMUL R94, R94, R8 ;  /* 0x000000085e5e7220 */ /* 0x000fe20000400000 */
[----:B0-----:R-:W-:Y:S01]  /*7130*/  F2FP.SATFINITE.E4M3.F32.PACK_AB_MERGE_C R5, RZ, R116, RZ ;  /* 0x00000074ff05723e */ /* 0x001fe200048070ff */
[-C--:B------:R-:W-:Y:S01]  /*7140*/  FMUL R92, R92, R8.reuse ;  /* 0x000000085c5c7220 */ /* 0x080fe20000400000 */
[----:B------:R-:W-:Y:S01]  /*7150*/  F2FP.SATFINITE.E4M3.F32.PACK_AB_MERGE_C R103, RZ, R103, RZ ;  /* 0x00000067ff67723e */ /* 0x000fe200048070ff */
[----:B------:R-:W-:Y:S01]  /*7160*/  FMUL R95, R95, R8 ;  /* 0x000000085f5f7220 */ /* 0x000fe20000400000 */
[----:B-1----:R-:W-:Y:S01]  /*7170*/  F2FP.SATFINITE.E4M3.F32.PACK_AB_MERGE_C R25, RZ, R114, RZ ;  /* 0x00000072ff19723e */ /* 0x002fe200048070ff */
[----:B------:R0:W-:Y:S01]  /*7180*/  @!P4 STG.E.U8 desc[UR20][R14.64+0x31], R5 ;  /* 0x000031050e00c986 */ /* 0x0001e2000c101114 */
[----:B------:R-:W-:Y:S01]  /*7190*/  ISETP.LT.OR P4, PT, R33, 0x39, !P2 ;  /* 0x000000392100780c */ /* 0x000fe20005781670 */
[-C--:B------:R-:W-:Y:S01]  /*71a0*/  FMUL R97, R97, R8.reuse ;  /* 0x0000000861617220 */ /* 0x080fe20000400000 */
[----:B------:R-:W-:Y:S01]  /*71b0*/  ISETP.LT.OR P2, PT, R33, 0x3a, !P2 ;  /* 0x0000003a2100780c */ /* 0x000fe20005741670 */
[----:B------:R-:W-:Y:S01]  /*71c0*/  @!P5 STG.E.U8 desc[UR20][R12.64+0x30], R119 ;  /* 0x000030770c00d986 */ /* 0x000fe2000c101114 */
[----:B------:R-:W-:Y:S01]  /*71d0*/  F2FP.SATFINITE.E4M3.F32.PACK_AB_MERGE_C R101, RZ, R101, RZ ;  /* 0x00000065ff65723e */ /* 0x000fe200048070ff */
[-C--:B------:R-:W-:Y:S01]  /*71e0*/  FMUL R90, R90, R8.reuse ;  /* 0x000000085a5a7220 */ /* 0x080fe20000400000 */
[----:B------:R-:W-:Y:S01]  /*71f0*/  F2FP.SATFINITE.E4M3.F32.PACK_AB_MERGE_C R99, RZ, R99, RZ ;  /* 0x00000063ff63723e */ /* 0x000fe200048070ff */
[----:B------:R-:W-:Y:S01]  /*7200*/  @!P6 STG.E.U8 desc[UR20][R12.64+0x31], R25 ;  /* 0x000031190c00e986 */ /* 0x000fe2000c101114 */
[----:B------:R-:W-:Y:S01]  /*7210*/  F2FP.SATFINITE.E4M3.F32.PACK_AB_MERGE_C R95, RZ, R95, RZ ;  /* 0x0000005fff5f723e */ /* 0x000fe200048070ff */
[-C--:B------:R-:W-:Y:S01]  /*7220*/  FMUL R22, R22, R8.reuse ;  /* 0x0000000816167220 */ /* 0x080fe20000400000 */
[-C--:B------:R-:W-:Y:S01]  /*7230*/  FMUL R93, R93, R8.reuse ;  /* 0x000000085d5d7220 */ /* 0x080fe20000400000 */
[----:B------:R-:W-:Y:S01]  /*7240*/  @!P0 STG.E.U8 desc[UR20][R14.64+0x39], R27 ;  /* 0x0000391b0e008986 */ /* 0x000fe2000c101114 */
[----:B------:R-:W-:Y:S01]  /*7250*/  ISETP.GE.AND P0, PT, R34, 0x81, PT ;  /* 0x000000812200780c */ /* 0x000fe20003f06270 */
[----:B------:R-:W-:Y:S01]  /*7260*/  FMUL R91, R91, R8 ;  /* 0x000000085b5b7220 */ /* 0x000fe20000400000 */
[----:B0-----:R-:W-:Y:S01]  /*7270*/  F2FP.SATFINITE.E4M3.F32.PACK_AB_MERGE_C R5, RZ, R110, RZ ;  /* 0x0000006eff05723e */ /* 0x001fe200048070ff */
[----:B------:R0:W-:Y:S01]  /*7280*/  @!P1 STG.E.U8 desc[UR20][R14.64+0x38], R117 ;  /* 0x000038750e009986 */ /* 0x0001e2000c101114 */
[C---:B------:R-:W-:Y:S01]  /*7290*/  ISETP.LT.OR P6, PT, R33.reuse, 0x1, !P0 ;  /* 0x000000012100780c */ /* 0x040fe200047c1670 */
[-C--:B------:R-:W-:Y:S01]  /*72a0*/  FMUL R88, R88, R8.reuse ;  /* 0x0000000858587220 */ /* 0x080fe20000400000 */
[----:B------:R-:W-:Y:S01]  /*72b0*/  ISETP.LT.OR P5, PT, R33, 0x2, !P0 ;  /* 0x000000022100780c */ /* 0x000fe200047a1670 */
[----:B------:R-:W-:Y:S01]  /*72c0*/  @!P4 STG.E.U8 desc[UR20][R12.64+0x38], R115 ;  /* 0x000038730c00c986 */ /* 0x000fe2000c101114 */
[----:B------:R-:W-:Y:S01]  /*72d0*/  ISETP.GE.AND P1, PT, R34, 0x89, PT ;  /* 0x000000892200780c */ /* 0x000fe20003f26270 */
[-C--:B------:R-:W-:Y:S01]  /*72e0*/  FMUL R21, R21, R8.reuse ;  /* 0x0000000815157220 */ /* 0x080fe20000400000 */
[----:B------:R-:W-:Y:S01]  /*72f0*/  F2FP.SATFINITE.E4M3.F32.PACK_AB_MERGE_C R97, RZ, R97, RZ ;  /* 0x00000061ff61723e */ /* 0x000fe200048070ff */
[----:B------:R1:W-:Y:S01]  /*7300*/  @!P2 STG.E.U8 desc[UR20][R12.64+0x39], R5 ;  /* 0x000039050c00a986 */ /* 0x0003e2000c101114 */
[----:B------:R-:W-:Y:S01]  /*7310*/  ISETP.LT.OR P4, PT, R33, 0x1, !P1 ;  /* 0x000000012100780c */ /* 0x000fe20004f81670 */
[-C--:B------:R-:W-:Y:S01]  /*7320*/  FMUL R89, R89, R8.reuse ;  /* 0x0000000859597220 */ /* 0x080fe20000400000 */
[----:B------:R-:W-:Y:S01]  /*7330*/  ISETP.LT.OR P2, PT, R33, 0xa, !P0 ;  /* 0x0000000a2100780c */ /* 0x000fe20004741670 */
[----:B------:R-:W-:Y:S01]  /*7340*/  FMUL R23, R23, R8 ;  /* 0x0000000817177220 */ /* 0x000fe20000400000 */
[----:B0-----:R-:W-:Y:S01]  /*7350*/  F2FP.SATFINITE.E4M3.F32.PACK_AB_MERGE_C R15, RZ, R108, RZ ;  /* 0x0000006cff0f723e */ /* 0x001fe200048070ff */
[----:B------:R-:W-:Y:S01]  /*7360*/  @!P6 STG.E.U8 desc[UR20][R10.64], R113 ;  /* 0x000000710a00e986 */ /* 0x000fe2000c101114 */
[C---:B------:R-:W-:Y:S01]  /*7370*/  ISETP.LT.OR P6, PT, R33.reuse, 0x2, !P1 ;  /* 0x000000022100780c */ /* 0x040fe20004fc1670 */
[-C--:B------:R-:W-:Y:S01]  /*7380*/  FMUL R20, R20, R8.reuse ;  /* 0x0000000814147220 */ /* 0x080fe20000400000 */
[----:B------:R-:W-:Y:S01]  /*7390*/  F2FP.SATFINITE.E4M3.F32.PACK_AB_MERGE_C R93, RZ, R93, RZ ;  /* 0x0000005dff5d723e */ /* 0x000fe200048070ff */
[----:B------:R-:W-:Y:S01]  /*73a0*/  @!P5 STG.E.U8 desc[UR20][R10.64+0x1], R15 ;  /* 0x0000010f0a00d986 */ /* 0x000fe2000c101114 */
[----:B------:R-:W-:Y:S01]  /*73b0*/  ISETP.LT.OR P5, PT, R33, 0x9, !P0 ;  /* 0x000000092100780c */ /* 0x000fe200047a1670 */
[----:B------:R-:W-:Y:S01]  /*73c0*/  FMUL R17, R17, R8 ;  /* 0x0000000811117220 */ /* 0x000fe20000400000 */
[----:B-1----:R-:W-:Y:S01]  /*73d0*/  F2FP.SATFINITE.E4M3.F32.PACK_AB_MERGE_C R5, RZ, R106, RZ ;  /* 0x0000006aff05723e */ /* 0x002fe200048070ff */
[----:B------:R-:W-:Y:S01]  /*73e0*/  @!P4 STG.E.U8 desc[UR20][R6.64], R111 ;  /* 0x0000006f0600c986 */ /* 0x000fe2000c101114 */
[----:B------:R-:W-:Y:S01]  /*73f0*/  F2FP.SATFINITE.E4M3.F32.PACK_AB_MERGE_C R13, RZ, R104, RZ ;  /* 0x00000068ff0d723e */ /* 0x000fe200048070ff */
[-C--:B------:R-:W-:Y:S01]  /*7400*/  FMUL R16, R16, R8.reuse ;  /* 0x0000000810107220 */ /* 0x080fe20000400000 */
[----:B------:R-:W-:Y:S01]  /*7410*/  ISETP.LT.OR P4, PT, R33, 0x9, !P1 ;  /* 0x000000092100780c */ /* 0x000fe20004f81670 */
[-C--:B------:R-:W-:Y:S01]  /*7420*/  FMUL R19, R19, R8.reuse ;  /* 0x0000000813137220 */ /* 0x080fe20000400000 */
[----:B------:R-:W-:Y:S01]  /*7430*/  F2FP.SATFINITE.E4M3.F32.PACK_AB_MERGE_C R91, RZ, R91, RZ ;  /* 0x0000005bff5b723e */ /* 0x000fe200048070ff */
[----:B------:R0:W-:Y:S01]  /*7440*/  @!P6 STG.E.U8 desc[UR20][R6.64+0x1], R5 ;  /* 0x000001050600e986 */ /* 0x0001e2000c101114 */
[C---:B------:R-:W-:Y:S01]  /*7450*/  ISETP.LT.OR P6, PT, R33.reuse, 0xa, !P1 ;  /* 0x0000000a2100780c */ /* 0x040fe20004fc1670 */
[----:B------:R-:W-:Y:S01]  /*7460*/  FMUL R18, R18, R8 ;  /* 0x0000000812127220 */ /* 0x000fe20000400000 */
[----:B------:R-:W-:Y:S01]  /*7470*/  F2FP.SATFINITE.E4M3.F32.PACK_AB_MERGE_C R21, RZ, R21, RZ ;  /* 0x00000015ff15723e */ /* 0x000fe200048070ff */
[----:B------:R1:W-:Y:S01]  /*7480*/  @!P2 STG.E.U8 desc[UR20][R10.64+0x9], R13 ;  /* 0x0000090d0a00a986 */ /* 0x0003e2000c101114 */
[----:B------:R-:W-:-:S02]  /*7490*/  ISETP.LT.OR P2, PT, R33, 0x12, !P0 ;  /* 0x000000122100780c */ /* 0x000fc40004741670 */
[----:B------:R-:W-:Y:S01]  /*74a0*/  F2FP.SATFINITE.E4M3.F32.PACK_AB_MERGE_C R89, RZ, R89, RZ ;  /* 0x00000059ff59723e */ /* 0x000fe200048070ff */
[----:B------:R-:W-:Y:S01]  /*74b0*/  @!P5 STG.E.U8 desc[UR20][R10.64+0x8], R107 ;  /* 0x0000086b0a00d986 */ /* 0x000fe2000c101114 */
[C---:B------:R-:W-:Y:S02]  /*74c0*/  ISETP.LT.OR P5, PT, R33.reuse, 0x11, !P0 ;  /* 0x000000112100780c */ /* 0x040fe400047a1670 */
[----:B------:R-:W-:Y:S01]  /*74d0*/  F2FP.SATFINITE.E4M3.F32.PACK_AB_MERGE_C R23, RZ, R23, RZ ;  /* 0x00000017ff17723e */ /* 0x000fe200048070ff */
[----:B------:R-:W-:Y:S01]  /*74e0*/  @!P4 STG.E.U8 desc[UR20][R6.64+0x8], R109 ;  /* 0x0000086d0600c986 */ /* 0x000fe2000c101114 */
[----:B0-----:R-:W-:Y:S02]  /*74f0*/  F2FP.SATFINITE.E4M3.F32.PACK_AB_MERGE_C R5, RZ, R102, RZ ;  /* 0x00000066ff05723e */ /* 0x001fe400048070ff */
[C---:B------:R-:W-:Y:S02]  /*7500*/  ISETP.LT.OR P4, PT, R33.reuse, 0x11, !P1 ;  /* 0x000000112100780c */ /* 0x040fe40004f81670 */
[----:B-1----:R-:W-:Y:S01]  /*7510*/  F2FP.SATFINITE.E4M3.F32.PACK_AB_MERGE_C R13, RZ, R98, RZ ;  /* 0x00000062ff0d723e */ /* 0x002fe200048070ff */
[----:B------:R0:W-:Y:S01]  /*7520*/  @!P6 STG.E.U8 desc[UR20][R6.64+0x9], R5 ;  /* 0x000009050600e986 */ /* 0x0001e2000c101114 */
[----:B------:R-:W-:-:S02]  /*7530*/  ISETP.LT.OR P6, PT, R33, 0x12, !P1 ;  /* 0x000000122100780c */ /* 0x000fc40004fc1670 */
[----:B------:R-:W-:Y:S01]  /*7540*/  F2FP.SATFINITE.E4M3.F32.PACK_AB_MERGE_C R17, RZ, R17, RZ ;  /* 0x00000011ff11723e */ /* 0x000fe200048070ff */
[----:B------:R1:W-:Y:S01]  /*7550*/  @!P2 STG.E.U8 desc[UR20][R10.64+0x11], R13 ;  /* 0x0000110d0a00a986 */ /* 0x0003e2000c101114 */
[C---:B------:R-:W-:Y:S02]  /*7560*/  ISETP.LT.OR P2, PT, R33.reuse, 0x1a, !P0 ;  /* 0x0000001a2100780c */ /* 0x040fe40004741670 */
[----:B------:R-:W-:Y:S01]  /*7570*/  F2FP.SATFINITE.E4M3.F32.PACK_AB_MERGE_C R19, RZ, R19, RZ ;  /* 0x00000013ff13723e */ /* 0x000fe200048070ff */
[----:B------:R-:W-:Y:S01]  /*7580*/  @!P5 STG.E.U8 desc[UR20][R10.64+0x10], R105 ;  /* 0x000010690a00d986 */ /* 0x000fe2000c101114 */
[----:B------:R-:W-:Y:S02]  /*7590*/  ISETP.LT.OR P5, PT, R33, 0x19, !P0 ;  /* 0x000000192100780c */ /* 0x000fe400047a1670 */
[----:B------:R-:W-:Y:S01]  /*75a0*/  F2FP.SATFINITE.E4M3.F32.PACK_AB_MERGE_C R15, RZ, R18, RZ ;  /* 0x00000012ff0f723e */ /* 0x000fe200048070ff */
[----:B------:R-:W-:Y:S01]  /*75b0*/  @!P4 STG.E.U8 desc[UR20][R6.64+0x10], R103 ;  /* 0x000010670600c986 */ /* 0x000fe2000c101114 */
[----:B0-----:R-:W-:-:S02]  /*75c0*/  F2FP.SATFINITE.E4M3.F32.PACK_AB_MERGE_C R5, RZ, R100, RZ ;  /* 0x00000064ff05723e */ /* 0x001fc400048070ff */
[C---:B------:R-:W-:Y:S02]  /*75d0*/  ISETP.LT.OR P4, PT, R33.reuse, 0x19, !P1 ;  /* 0x000000192100780c */ /* 0x040fe40004f81670 */
[----:B-1----:R-:W-:Y:S01]  /*75e0*/  F2FP.SATFINITE.E4M3.F32.PACK_AB_MERGE_C R13, RZ, R96, RZ ;  /* 0x00000060ff0d723e */ /* 0x002fe200048070ff */
[----:B------:R0:W-:Y:S01]  /*75f0*/  @!P6 STG.E.U8 desc[UR20][R6.64+0x11], R5 ;  /* 0x000011050600e986 */ /* 0x0001e2000c101114 */
[----:B------:R-:W-:-:S03]  /*7600*/  ISETP.LT.OR P6, PT, R33, 0x1a, !P1 ;  /* 0x0000001a2100780c */ /* 0x000fc60004fc1670 */
[----:B------:R1:W-:Y:S01]  /*7610*/  @!P2 STG.E.U8 desc[UR20][R10.64+0x19], R13 ;  /* 0x0000190d0a00a986 */ /* 0x0003e2000c101114 */
[----:B------:R-:W-:-:S03]  /*7620*/  ISETP.LT.OR P2, PT, R33, 0x22, !P0 ;  /* 0x000000222100780c */ /* 0x000fc60004741670 */
[----:B------:R-:W-:Y:S01]  /*7630*/  @!P5 STG.E.U8 desc[UR20][R10.64+0x18], R101 ;  /* 0x000018650a00d986 */ /* 0x000fe2000c101114 */
[C---:B------:R-:W-:Y:S02]  /*7640*/  ISETP.LT.OR P5, PT, R33.reuse, 0x21, !P0 ;  /* 0x000000212100780c */ /* 0x040fe400047a1670 */
[----:B0-----:R-:W-:Y:S01]  /*7650*/  F2FP.SATFINITE.E4M3.F32.PACK_AB_MERGE_C R5, RZ, R94, RZ ;  /* 0x0000005eff05723e */ /* 0x001fe200048070ff */
[----:B------:R-:W-:Y:S01]  /*7660*/  @!P4 STG.E.U8 desc[UR20][R6.64+0x18], R99 ;  /* 0x000018630600c986 */ /* 0x000fe2000c101114 */
        /* <DEDUP_REMOVED lines=25> */
[C---:B------:R-:W-:Y:S02]  /*7800*/  ISETP.LT.OR P2, PT, R33.reuse, 0x39, !P0 ;  /* 0x000000392100780c */ /* 0x040fe40004741670 */
[C---:B------:R-:W-:Y:S01]  /*7810*/  ISETP.LT.OR P0, PT, R33.reuse, 0x3a, !P0 ;  /* 0x0000003a2100780c */ /* 0x040fe20004701670 */
[----:B------:R1:W-:Y:S01]  /*7820*/  @!P5 STG.E.U8 desc[UR20][R10.64+0x30], R89 ;  /* 0x000030590a00d986 */ /* 0x0003e2000c101114 */
[C---:B------:R-:W-:Y:S02]  /*7830*/  ISETP.LT.OR P5, PT, R33.reuse, 0x39, !P1 ;  /* 0x000000392100780c */ /* 0x040fe40004fa1670 */
[----:B------:R-:W-:Y:S01]  /*7840*/  ISETP.LT.OR P1, PT, R33, 0x3a, !P1 ;  /* 0x0000003a2100780c */ /* 0x000fe20004f21670 */
[----:B------:R1:W-:Y:S01]  /*7850*/  @!P4 STG.E.U8 desc[UR20][R6.64+0x30], R23 ;  /* 0x000030170600c986 */ /* 0x0003e2000c101114 */
[----:B0-----:R-:W-:-:S05]  /*7860*/  F2FP.SATFINITE.E4M3.F32.PACK_AB_MERGE_C R5, RZ, R20, RZ ;  /* 0x00000014ff05723e */ /* 0x001fca00048070ff */
[----:B------:R1:W-:Y:S04]  /*7870*/  @!P6 STG.E.U8 desc[UR20][R6.64+0x31], R5 ;  /* 0x000031050600e986 */ /* 0x0003e8000c101114 */
[----:B------:R1:W-:Y:S04]  /*7880*/  @!P2 STG.E.U8 desc[UR20][R10.64+0x38], R17 ;  /* 0x000038110a00a986 */ /* 0x0003e8000c101114 */
[----:B------:R1:W-:Y:S04]  /*7890*/  @!P0 STG.E.U8 desc[UR20][R10.64+0x39], R13 ;  /* 0x0000390d0a008986 */ /* 0x0003e8000c101114 */
[----:B------:R1:W-:Y:S04]  /*78a0*/  @!P5 STG.E.U8 desc[UR20][R6.64+0x38], R19 ;  /* 0x000038130600d986 */ /* 0x0003e8000c101114 */
[----:B------:R1:W-:Y:S02]  /*78b0*/  @!P1 STG.E.U8 desc[UR20][R6.64+0x39], R15 ;  /* 0x0000390f06009986 */ /* 0x0003e4000c101114 */
.L_x_161:
[----:B------:R-:W-:Y:S05]  /*78c0*/  BSYNC B0 ;  /* 0x0000000000007941 */ /* 0x000fea0003800000 */
.L_x_31:
[----:B------:R-:W-:Y:S01]  /*78d0*/  ULDC UR6, c[0x0][0xc] ;  /* 0x0000030000067ab9 */ /* 0x000fe20000000800 */
[----:B------:R-:W-:Y:S01]  /*78e0*/  ULDC UR7, c[0x0][0x10] ;  /* 0x0000040000077ab9 */ /* 0x000fe20000000800 */
[----:B01---5:R-:W0:Y:S01]  /*78f0*/  LDC R5, c[0x0][0x14] ;  /* 0x00000500ff057b82 */ /* 0x023e220000000800 */
[----:B------:R-:W-:Y:S01]  /*7900*/  UIMAD.WIDE.U32 UR6, UR6, UR7, URZ ;  /* 0x00000007060672a5 */ /* 0x000fe2000f8e003f */
[----:B------:R-:W-:Y:S01]  /*7910*/  PRMT R7, RZ, 0x7610, R7 ;  /* 0x00007610ff077816 */ /* 0x000fe20000000007 */
[----:B------:R-:W-:-:S04]  /*7920*/  IMAD.MOV.U32 R6, RZ, RZ, -0x1 ;  /* 0xffffffffff067424 */ /* 0x000fc800078e00ff */
[----:B0-----:R-:W-:-:S04]  /*7930*/  IMAD.WIDE.U32 R2, R5, UR6, R2 ;  /* 0x0000000605027c25 */ /* 0x001fc8000f8e0002 */
[----:B------:R-:W-:Y:S01]  /*7940*/  IMAD R5, R5, UR7, RZ ;  /* 0x0000000705057c24 */ /* 0x000fe2000f8e02ff */
[----:B------:R-:W-:Y:S02]  /*7950*/  ULDC.64 UR6, c[0x0][0x650] ;  /* 0x0001940000067ab9 */ /* 0x000fe40000000a00 */
[----:B------:R-:W-:Y:S01]  /*7960*/  ISETP.GE.U32.AND P0, PT, R2, UR6, PT ;  /* 0x0000000602007c0c */ /* 0x000fe2000bf06070 */
[----:B------:R-:W-:Y:S02]  /*7970*/  IMAD.IADD R3, R3, 0x1, R5 ;  /* 0x0000000103037824 */ /* 0x000fe400078e0205 */
[----:B------:R-:W-:-:S03]  /*7980*/  IMAD.MOV.U32 R5, RZ, RZ, -0x1 ;  /* 0xffffffffff057424 */ /* 0x000fc600078e00ff */
[----:B------:R-:W-:-:S13]  /*7990*/  ISETP.GE.U32.AND.EX P0, PT, R3, UR7, PT, P0 ;  /* 0x0000000703007c0c */ /* 0x000fda000bf06100 */
[----:B------:R-:W-:Y:S05]  /*79a0*/  @P0 BRA `(.L_x_162) ;  /* 0x0000000400600947 */ /* 0x000fea0003800000 */
[----:B------:R-:W0:Y:S01]  /*79b0*/  S2R R20, SR_CTAID.X ;  /* 0x0000000000147919 */ /* 0x000e220000002500 */
[----:B------:R-:W1:Y:S01]  /*79c0*/  LDC.64 R14, c[0x0][0x628] ;  /* 0x00018a00ff0e7b82 */ /* 0x000e620000000a00 */
[----:B------:R-:W-:Y:S01]  /*79d0*/  ULDC UR6, c[0x0][0x150] ;  /* 0x0000540000067ab9 */ /* 0x000fe20000000800 */
[----:B--234-:R-:W-:Y:S01]  /*79e0*/  IMAD.MOV.U32 R12, RZ, RZ, R2 ;  /* 0x000000ffff0c7224 */ /* 0x01cfe200078e0002 */
[----:B------:R-:W2:Y:S01]  /*79f0*/  S2R R22, SR_CTAID.Y ;  /* 0x0000000000167919 */ /* 0x000ea20000002600 */
[----:B------:R-:W-:-:S04]  /*7a00*/  IMAD.MOV.U32 R13, RZ, RZ, R3 ;  /* 0x000000ffff0d7224 */ /* 0x000fc800078e0003 */
[----:B------:R-:W3:Y:S08]  /*7a10*/  LDC R23, c[0x0][0x144] ;  /* 0x00005100ff177b82 */ /* 0x000ef00000000800 */
[----:B------:R-:W4:Y:S08]  /*7a20*/  LDC R16, c[0x0][0x630] ;  /* 0x00018c00ff107b82 */ /* 0x000f300000000800 */
[----:B------:R-:W2:Y:S01]  /*7a30*/  LDC.64 R18, c[0x0][0x620] ;  /* 0x00018800ff127b82 */ /* 0x000ea20000000a00 */
[----:B-1----:R-:W-:-:S04]  /*7a40*/  ISETP.NE.U32.AND P0, PT, R14, RZ, PT ;  /* 0x000000ff0e00720c */ /* 0x002fc80003f05070 */
[----:B------:R-:W-:Y:S02]  /*7a50*/  ISETP.NE.AND.EX P0, PT, R15, RZ, PT, P0 ;  /* 0x000000ff0f00720c */ /* 0x000fe40003f05300 */
[----:B0-----:R-:W-:-:S05]  /*7a60*/  I2FP.F32.U32 R5, R20 ;  /* 0x0000001400057245 */ /* 0x001fca0000201000 */
[----:B------:R-:W-:-:S04]  /*7a70*/  FMUL R5, R5, UR6 ;  /* 0x0000000605057c20 */ /* 0x000fc80008400000 */
[----:B------:R0:W1:Y:S02]  /*7a80*/  F2I.U32.TRUNC.NTZ R21, R5 ;  /* 0x0000000500157305 */ /* 0x000064000020f000 */
[----:B---34-:R-:W-:Y:S05]  /*7a90*/  @!P0 BRA `(.L_x_163) ;  /* 0x0000000000288947 */ /* 0x018fea0003800000 */
[----:B0-----:R-:W0:Y:S02]  /*7aa0*/  LDC R5, c[0x0][0x634] ;  /* 0x00018d00ff057b82 */ /* 0x001e240000000800 */
        /* <DEDUP_REMOVED lines=9> */
.L_x_163:
[-CC-:B------:R-:W-:Y:S01]  /*7b40*/  SHF.R.U64 R17, R12, R16.reuse, R13.reuse ;  /* 0x000000100c117219 */ /* 0x180fe2000000120d */
[----:B------:R-:W3:Y:S01]  /*7b50*/  LDC.64 R28, c[0x0][0x640] ;  /* 0x00019000ff1c7b82 */ /* 0x000ee20000000a00 */
[----:B0-----:R-:W-:Y:S01]  /*7b60*/  SHF.R.U32.HI R5, RZ, R16, R13 ;  /* 0x00000010ff057219 */ /* 0x001fe2000001160d */
[----:B-1----:R-:W-:Y:S01]  /*7b70*/  IMAD.MOV R21, RZ, RZ, -R21 ;  /* 0x000000ffff157224 */ /* 0x002fe200078e0a15 */
[----:B------:R-:W-:Y:S01]  /*7b80*/  IADD3 R11, P0, RZ, -R17, RZ ;  /* 0x80000011ff0b7210 */ /* 0x000fe20007f1e0ff */
[----:B------:R-:W-:Y:S02]  /*7b90*/  ULDC UR6, c[0x0][0x154] ;  /* 0x0000550000067ab9 */ /* 0x000fe40000000800 */
[----:B------:R-:W-:Y:S02]  /*7ba0*/  IMAD R23, R23, R21, R20 ;  /* 0x0000001517177224 */ /* 0x000fe400078e0214 */
[----:B------:R-:W0:Y:S01]  /*7bb0*/  LDC R12, c[0x0][0x618] ;  /* 0x00018600ff0c7b82 */ /* 0x000e220000000800 */
[----:B------:R-:W-:-:S02]  /*7bc0*/  IMAD.X R5, RZ, RZ, ~R5, P0 ;  /* 0x000000ffff057224 */ /* 0x000fc400000e0e05 */
[----:B--2---:R-:W-:-:S04]  /*7bd0*/  IMAD.WIDE.U32 R6, R11, R18, R2 ;  /* 0x000000120b067225 */ /* 0x004fc800078e0002 */
[----:B------:R-:W-:Y:S01]  /*7be0*/  IMAD R10, R5, R18, RZ ;  /* 0x00000012050a7224 */ /* 0x000fe200078e02ff */
[----:B------:R-:W1:Y:S03]  /*7bf0*/  LDC R24, c[0x0][0x608] ;  /* 0x00018200ff187b82 */ /* 0x000e660000000800 */
[----:B------:R-:W-:Y:S02]  /*7c00*/  IMAD R5, R11, R19, R10 ;  /* 0x000000130b057224 */ /* 0x000fe400078e020a */
[----:B------:R-:W-:Y:S02]  /*7c10*/  IMAD.MOV.U32 R11, RZ, RZ, 0x1 ;  /* 0x00000001ff0b7424 */ /* 0x000fe400078e00ff */
[----:B------:R-:W-:Y:S01]  /*7c20*/  IMAD.IADD R5, R7, 0x1, R5 ;  /* 0x0000000107057824 */ /* 0x000fe200078e0205 */
[----:B------:R-:W2:Y:S01]  /*7c30*/  LDC R26, c[0x0][0x658] ;  /* 0x00019600ff1a7b82 */ /* 0x000ea20000000800 */
[----:B------:R-:W-:-:S02]  /*7c40*/  I2FP.F32.U32 R7, R22 ;  /* 0x0000001600077245 */ /* 0x000fc40000201000 */
[----:B---3--:R-:W-:-:S03]  /*7c50*/  ISETP.NE.U32.AND P0, PT, R28, RZ, PT ;  /* 0x000000ff1c00720c */ /* 0x008fc60003f05070 */
[----:B------:R-:W-:Y:S01]  /*7c60*/  FMUL R10, R7, UR6 ;  /* 0x00000006070a7c20 */ /* 0x000fe20008400000 */
[----:B------:R-:W-:Y:S01]  /*7c70*/  ISETP.NE.AND.EX P0, PT, R29, RZ, PT, P0 ;  /* 0x000000ff1d00720c */ /* 0x000fe20003f05300 */
[----:B------:R-:W3:Y:S01]  /*7c80*/  LDC R21, c[0x0][0x148] ;  /* 0x00005200ff157b82 */ /* 0x000ee20000000800 */
[-CC-:B0-----:R-:W-:Y:S01]  /*7c90*/  SHF.R.U64 R16, R6, R12.reuse, R5.reuse ;  /* 0x0000000c06107219 */ /* 0x181fe20000001205 */
[----:B------:R0:W4:Y:S01]  /*7ca0*/  F2I.U32.TRUNC.NTZ R18, R10 ;  /* 0x0000000a00127305 */ /* 0x000122000020f000 */
[----:B------:R-:W-:Y:S01]  /*7cb0*/  SHF.R.U32.HI R5, RZ, R12, R5 ;  /* 0x0000000cff057219 */ /* 0x000fe20000011605 */
[----:B------:R-:W-:-:S04]  /*7cc0*/  IMAD.MOV.U32 R7, RZ, RZ, -0x1 ;  /* 0xffffffffff077424 */ /* 0x000fc800078e00ff */
[----:B------:R-:W0:Y:S01]  /*7cd0*/  LDC R20, c[0x0][0x600] ;  /* 0x00018000ff147b82 */ /* 0x000e220000000800 */
[-CC-:B-1----:R-:W-:Y:S02]  /*7ce0*/  SHF.R.U64 R14, R16, R24.reuse, R5.reuse ;  /* 0x00000018100e7219 */ /* 0x182fe40000001205 */
[----:B------:R-:W-:-:S05]  /*7cf0*/  SHF.R.U32.HI R5, RZ, R24, R5 ;  /* 0x00000018ff057219 */ /* 0x000fca0000011605 */
[----:B------:R-:W1:Y:S01]  /*7d00*/  LDC R27, c[0x0][0x648] ;  /* 0x00019200ff1b7b82 */ /* 0x000e620000000800 */
[-C--:B--2---:R-:W-:Y:S02]  /*7d10*/  SHF.L.U32 R6, R7, R26.reuse, RZ ;  /* 0x0000001a07067219 */ /* 0x084fe400000006ff */
[-CC-:B------:R-:W-:Y:S02]  /*7d20*/  SHF.R.U64 R19, R14, R26.reuse, R5.reuse ;  /* 0x0000001a0e137219 */ /* 0x180fe40000001205 */
[----:B------:R-:W-:Y:S02]  /*7d30*/  SHF.R.U32.HI R7, RZ, R26, R5 ;  /* 0x0000001aff077219 */ /* 0x000fe40000011605 */
[----:B------:R-:W-:Y:S01]  /*7d40*/  LOP3.LUT R25, RZ, R6, RZ, 0x33, !PT ;  /* 0x00000006ff197212 */ /* 0x000fe200078e33ff */
[----:B------:R-:W2:Y:S01]  /*7d50*/  LDC R30, c[0x0][0x638] ;  /* 0x00018e00ff1e7b82 */ /* 0x000ea20000000800 */
[----:B------:R-:W-:Y:S01]  /*7d60*/  SHF.L.U32 R26, R11, R26, RZ ;  /* 0x0000001a0b1a7219 */ /* 0x000fe200000006ff */
[----:B------:R-:W-:-:S06]  /*7d70*/  IMAD.MOV.U32 R6, RZ, RZ, R19 ;  /* 0x000000ffff067224 */ /* 0x000fcc00078e0013 */
[----:B------:R-:W0:Y:S01]  /*7d80*/  LDC R31, c[0x0][0x610] ;  /* 0x00018400ff1f7b82 */ /* 0x000e220000000800 */
[----:B----4-:R-:W-:Y:S05]  /*7d90*/  @!P0 BRA `(.L_x_164) ;  /* 0x0000000000288947 */ /* 0x010fea0003800000 */
[----:B------:R-:W4:Y:S02]  /*7da0*/  LDC R6, c[0x0][0x64c] ;  /* 0x00019300ff067b82 */ /* 0x000f240000000800 */
[----:B----4-:R-:W-:-:S05]  /*7db0*/  IADD3 R5, P0, R19, R6, RZ ;  /* 0x0000000613057210 */ /* 0x010fca0007f1e0ff */
[----:B------:R-:W-:-:S04]  /*7dc0*/  IMAD.X R15, RZ, RZ, R7, P0 ;  /* 0x000000ffff0f7224 */ /* 0x000fc800000e0607 */
[----:B------:R-:W-:-:S04]  /*7dd0*/  IMAD.WIDE.U32 R6, R15, R28, RZ ;  /* 0x0000001c0f067225 */ /* 0x000fc800078e00ff */
[----:B0-----:R-:W-:-:S04]  /*7de0*/  IMAD.WIDE.U32 R10, P0, R5, R29, R6 ;  /* 0x0000001d050a7225 */ /* 0x001fc80007800006 */
[----:B------:R-:W-:-:S04]  /*7df0*/  IMAD.WIDE.U32 R6, R5, R28, RZ ;  /* 0x0000001c05067225 */ /* 0x000fc800078e00ff */
[----:B------:R-:W-:Y:S01]  /*7e00*/  IMAD.X R13, RZ, RZ, RZ, P0 ;  /* 0x000000ffff0d7224 */ /* 0x000fe200000e06ff */
[----:B------:R-:W-:Y:S01]  /*7e10*/  IADD3 RZ, P0, R7, R10, RZ ;  /* 0x0000000a07ff7210 */ /* 0x000fe20007f1e0ff */
[----:B------:R-:W-:-:S04]  /*7e20*/  IMAD.MOV.U32 R12, RZ, RZ, R11 ;  /* 0x000000ffff0c7224 */ /* 0x000fc800078e000b */
[----:B------:R-:W-:-:S08]  /*7e30*/  IMAD.WIDE.U32.X R6, R15, R29, R12, P0 ;  /* 0x0000001d0f067225 */ /* 0x000fd000000e040c */
.L_x_164:
[----:B-1----:R-:W-:Y:S01]  /*7e40*/  SHF.R.U64 R5, R6, R27, R7 ;  /* 0x0000001b06057219 */ /* 0x002fe20000001207 */
[----:B0-----:R-:W-:Y:S01]  /*7e50*/  VIADD R7, R20, 0xffffffff ;  /* 0xffffffff14077836 */ /* 0x001fe20000000000 */
[----:B------:R-:W-:Y:S01]  /*7e60*/  LOP3.LUT R32, R14, R25, RZ, 0xc0, !PT ;  /* 0x000000190e207212 */ /* 0x000fe200078ec0ff */
[----:B------:R-:W-:Y:S02]  /*7e70*/  IMAD.MOV R18, RZ, RZ, -R18 ;  /* 0x000000ffff127224 */ /* 0x000fe400078e0a12 */
[----:B------:R-:W-:Y:S01]  /*7e80*/  IMAD.MOV R6, RZ, RZ, -R5 ;  /* 0x000000ffff067224 */ /* 0x000fe200078e0a05 */
[----:B------:R-:W-:Y:S01]  /*7e90*/  LOP3.LUT R16, R16, R7, RZ, 0xc0, !PT ;  /* 0x0000000710107212 */ /* 0x000fe200078ec0ff */
[----:B------:R-:W-:Y:S02]  /*7ea0*/  IMAD R32, R26, R5, R32 ;  /* 0x000000051a207224 */ /* 0x000fe400078e0220 */
[----:B---3--:R-:W-:Y:S02]  /*7eb0*/  @P3 IMAD R23, R21, R18, R22 ;  /* 0x0000001215173224 */ /* 0x008fe400078e0216 */
[----:B--2---:R-:W-:-:S02]  /*7ec0*/  IMAD R5, R6, R30, R19 ;  /* 0x0000001e06057224 */ /* 0x004fc400078e0213 */
[----:B------:R-:W-:Y:S02]  /*7ed0*/  IMAD R32, R32, R31, R23 ;  /* 0x0000001f20207224 */ /* 0x000fe400078e0217 */
[----:B------:R-:W-:Y:S02]  /*7ee0*/  IMAD R5, R5, R20, R16 ;  /* 0x0000001405057224 */ /* 0x000fe400078e0210 */
[----:B------:R-:W-:-:S03]  /*7ef0*/  IMAD.MOV.U32 R7, RZ, RZ, 0x1 ;  /* 0x00000001ff077424 */ /* 0x000fc600078e00ff */
[----:B------:R-:W-:Y:S02]  /*7f00*/  SEL R6, R5, R32, !P3 ;  /* 0x0000002005067207 */ /* 0x000fe40005800000 */
[----:B------:R-:W-:Y:S01]  /*7f10*/  SEL R32, R32, R5, !P3 ;  /* 0x0000000520207207 */ /* 0x000fe20005800000 */
[----:B------:R-:W-:-:S07]  /*7f20*/  IMAD.MOV.U32 R5, RZ, RZ, R17 ;  /* 0x000000ffff057224 */ /* 0x000fce00078e0011 */
.L_x_162:
[----:B------:R-:W-:Y:S01]  /*7f30*/  UIADD3 UR5, UR9, UR5, URZ ;  /* 0x0000000509057290 */ /* 0x000fe2000fffe03f */
[----:B------:R-:W-:Y:S01]  /*7f40*/  LOP3.LUT P0, RZ, R7, 0xff, RZ, 0xc0, !PT ;  /* 0x000000ff07ff7812 */ /* 0x000fe2000780c0ff */
[----:B------:R-:W-:Y:S02]  /*7f50*/  IMAD.MOV.U32 R7, RZ, RZ, R32 ;  /* 0x000000ffff077224 */ /* 0x000fe400078e0020 */
[----:B------:R-:W-:Y:S02]  /*7f60*/  USHF.R.U32.HI UR6, URZ, 0x2, UR5 ;  /* 0x000000023f067899 */ /* 0x000fe40008011605 */
[----:B------:R-:W-:Y:S02]  /*7f70*/  UISETP.GT.U32.AND UP1, UPT, UR5, 0x3, UPT ;  /* 0x000000030500788c */ /* 0x000fe4000bf24070 */
[----:B------:R-:W-:Y:S02]  /*7f80*/  ULOP3.LUT UR6, UR6, 0x1, URZ, 0xc0, !UPT ;  /* 0x0000000106067892 */ /* 0x000fe4000f8ec03f */
[----:B------:R-:W-:-:S02]  /*7f90*/  UISETP.LT.U32.AND UP1, UPT, UR9, 0x4, UP1 ;  /* 0x000000040900788c */ /* 0x000fc40008f21070 */
[----:B------:R-:W-:Y:S02]  /*7fa0*/  UISETP.NE.U32.AND UP0, UPT, UR6, 0x1, UPT ;  /* 0x000000010600788c */ /* 0x000fe4000bf05070 */
[----:B------:R-:W-:Y:S02]  /*7fb0*/  USEL UR7, URZ, 0x1, !UP1 ;  /* 0x000000013f077887 */ /* 0x000fe4000c800000 */
[----:B------:R-:W-:Y:S02]  /*7fc0*/  UISETP.GT.U32.AND UP0, UPT, UR9, 0x3, !UP0 ;  /* 0x000000030900788c */ /* 0x000fe4000c704070 */
[----:B------:R-:W-:Y:S02]  /*7fd0*/  ULOP3.LUT UR5, UR5, 0x3, URZ, 0xc0, !UPT ;  /* 0x0000000305057892 */ /* 0x000fe4000f8ec03f */
[----:B------:R-:W-:-:S04]  /*7fe0*/  USEL UR6, URZ, 0x1, !UP0 ;  /* 0x000000013f067887 */ /* 0x000fc8000c000000 */
[----:B------:R-:W-:Y:S01]  /*7ff0*/  ULOP3.LUT UR4, UR6, UR4, UR7, 0x96, !UPT ;  /* 0x0000000406047292 */ /* 0x000fe2000f8e9607 */
[----:B------:R-:W-:Y:S11]  /*8000*/  @P0 BRA `(.L_x_165) ;  /* 0xffffff8c00c40947 */ /* 0x000ff6000383ffff */
[----:B------:R-:W-:Y:S05]  /*8010*/  EXIT ;  /* 0x000000000000794d */ /* 0x000fea0003800000 */
.L_x_3:
[----:B0-----:R-:W-:Y:S01]  /*8020*/  ULDC.64 UR4, c[0x0][0x650] ;  /* 0x0001940000047ab9 */ /* 0x001fe20000000a00 */
        /* <DEDUP_REMOVED lines=25> */
.L_x_167:
[--C-:B------:R-:W-:Y:S01]  /*81c0*/  SHF.R.U64 R16, R14, R18, R15.reuse ;  /* 0x000000120e107219 */ /* 0x100fe2000000120f */
[----:B------:R-:W0:Y:S01]  /*81d0*/  LDC R22, c[0x0][0x618] ;  /* 0x00018600ff167b82 */ /* 0x000e220000000800 */
[----:B------:R-:W-:Y:S01]  /*81e0*/  I2FP.F32.U32 R7, R8 ;  /* 0x0000000800077245 */ /* 0x000fe20000201000 */
[----:B------:R-:W-:Y:S01]  /*81f0*/  ULDC UR4, c[0x0][0x150] ;  /* 0x0000540000047ab9 */ /* 0x000fe20000000800 */
[----:B------:R-:W-:Y:S02]  /*8200*/  SHF.R.U32.HI R6, RZ, R18, R15 ;  /* 0x00000012ff067219 */ /* 0x000fe4000001160f */
[----:B------:R-:W-:Y:S01]  /*8210*/  IADD3 R9, P0, RZ, -R16, RZ ;  /* 0x80000010ff097210 */ /* 0x000fe20007f1e0ff */
[----:B------:R-:W-:Y:S01]  /*8220*/  FMUL R13, R7, UR4 ;  /* 0x00000004070d7c20 */ /* 0x000fe20008400000 */
[----:B------:R-:W-:Y:S01]  /*8230*/  ULDC UR4, c[0x0][0x154] ;  /* 0x0000550000047ab9 */ /* 0x000fe20000000800 */
[----:B------:R-:W1:Y:S02]  /*8240*/  LDC.64 R24, c[0x0][0x640] ;  /* 0x00019000ff187b82 */ /* 0x000e640000000a00 */
[----:B------:R-:W-:-:S02]  /*8250*/  IMAD.X R11, RZ, RZ, ~R6, P0 ;  /* 0x000000ffff0b7224 */ /* 0x000fc400000e0e06 */
[----:B------:R-:W2:Y:S01]  /*8260*/  F2I.U32.TRUNC.NTZ R13, R13 ;  /* 0x0000000d000d7305 */ /* 0x000ea2000020f000 */
[----:B------:R-:W-:-:S03]  /*8270*/  IMAD.WIDE.U32 R6, R9, R20, R2 ;  /* 0x0000001409067225 */ /* 0x000fc600078e0002 */
[----:B------:R-:W3:Y:S01]  /*8280*/  LDC R15, c[0x0][0x144] ;  /* 0x00005100ff0f7b82 */ /* 0x000ee20000000800 */
[----:B------:R-:W-:-:S04]  /*8290*/  IMAD R12, R11, R20, RZ ;  /* 0x000000140b0c7224 */ /* 0x000fc800078e02ff */
[----:B------:R-:W-:Y:S02]  /*82a0*/  IMAD R9, R9, R21, R12 ;  /* 0x0000001509097224 */ /* 0x000fe400078e020c */
[----:B------:R-:W-:Y:S01]  /*82b0*/  IMAD.MOV.U32 R12, RZ, RZ, -0x1 ;  /* 0xffffffffff0c7424 */ /* 0x000fe200078e00ff */
[----:B------:R-:W4:Y:S01]  /*82c0*/  LDC R18, c[0x0][0x608] ;  /* 0x00018200ff127b82 */ /* 0x000f220000000800 */
[----:B------:R-:W-:Y:S01]  /*82d0*/  IMAD.IADD R7, R7, 0x1, R9 ;  /* 0x0000000107077824 */ /* 0x000fe200078e0209 */
[----:B------:R-:W-:-:S04]  /*82e0*/  I2FP.F32.U32 R9, R10 ;  /* 0x0000000a00097245 */ /* 0x000fc80000201000 */
[-C--:B0-----:R-:W-:Y:S01]  /*82f0*/  SHF.R.U64 R14, R6, R22.reuse, R7 ;  /* 0x00000016060e7219 */ /* 0x081fe20000001207 */
[----:B--2---:R-:W-:Y:S01]  /*8300*/  IMAD.MOV R6, RZ, RZ, -R13 ;  /* 0x000000ffff067224 */ /* 0x004fe200078e0a0d */
[----:B------:R-:W0:Y:S01]  /*8310*/  LDC R11, c[0x0][0x658] ;  /* 0x00019600ff0b7b82 */ /* 0x000e220000000800 */
[----:B-1----:R-:W-:Y:S01]  /*8320*/  ISETP.NE.U32.AND P0, PT, R24, RZ, PT ;  /* 0x000000ff1800720c */ /* 0x002fe20003f05070 */
[----:B------:R-:W-:Y:S01]  /*8330*/  FMUL R9, R9, UR4 ;  /* 0x0000000409097c20 */ /* 0x000fe20008400000 */
[----:B------:R-:W-:Y:S02]  /*8340*/  SHF.R.U32.HI R7, RZ, R22, R7 ;  /* 0x00000016ff077219 */ /* 0x000fe40000011607 */
[----:B------:R-:W-:-:S03]  /*8350*/  ISETP.NE.AND.EX P0, PT, R25, RZ, PT, P0 ;  /* 0x000000ff1900720c */ /* 0x000fc60003f05300 */
[----:B------:R-:W1:Y:S01]  /*8360*/  LDC R21, c[0x0][0x148] ;  /* 0x00005200ff157b82 */ /* 0x000e620000000800 */
[----:B---3--:R-:W-:Y:S02]  /*8370*/  IMAD R22, R15, R6, R8 ;  /* 0x000000060f167224 */ /* 0x008fe400078e0208 */
[----:B------:R-:W-:-:S05]  /*8380*/  IMAD.MOV.U32 R8, RZ, RZ, 0x1 ;  /* 0x00000001ff087424 */ /* 0x000fca00078e00ff */
[----:B------:R-:W2:Y:S01]  /*8390*/  LDC R20, c[0x0][0x600] ;  /* 0x00018000ff147b82 */ /* 0x000ea20000000800 */
[-CC-:B----4-:R-:W-:Y:S02]  /*83a0*/  SHF.R.U64 R17, R14, R18.reuse, R7.reuse ;  /* 0x000000120e117219 */ /* 0x190fe40000001207 */
[----:B------:R-:W-:Y:S02]  /*83b0*/  SHF.R.U32.HI R6, RZ, R18, R7 ;  /* 0x00000012ff067219 */ /* 0x000fe40000011607 */
[----:B------:R3:W4:Y:S03]  /*83c0*/  F2I.U32.TRUNC.NTZ R18, R9 ;  /* 0x0000000900127305 */ /* 0x000726000020f000 */
[----:B------:R-:W1:Y:S01]  /*83d0*/  LDC R23, c[0x0][0x648] ;  /* 0x00019200ff177b82 */ /* 0x000e620000000800 */
[-C--:B0-----:R-:W-:Y:S02]  /*83e0*/  SHF.R.U64 R19, R17, R11.reuse, R6 ;  /* 0x0000000b11137219 */ /* 0x081fe40000001206 */
[----:B------:R-:W-:-:S02]  /*83f0*/  SHF.L.U32 R12, R12, R11, RZ ;  /* 0x0000000b0c0c7219 */ /* 0x000fc400000006ff */
[-C--:B------:R-:W-:Y:S01]  /*8400*/  SHF.R.U32.HI R7, RZ, R11.reuse, R6 ;  /* 0x0000000bff077219 */ /* 0x080fe20000011606 */
[----:B------:R-:W-:Y:S01]  /*8410*/  IMAD.MOV.U32 R6, RZ, RZ, R19 ;  /* 0x000000ffff067224 */ /* 0x000fe200078e0013 */
[----:B------:R-:W-:Y:S01]  /*8420*/  SHF.L.U32 R27, R8, R11, RZ ;  /* 0x0000000b081b7219 */ /* 0x000fe200000006ff */
[----:B------:R-:W0:Y:S01]  /*8430*/  LDC R26, c[0x0][0x638] ;  /* 0x00018e00ff1a7b82 */ /* 0x000e220000000800 */
[----:B------:R-:W-:-:S07]  /*8440*/  LOP3.LUT R28, RZ, R12, RZ, 0x33, !PT ;  /* 0x0000000cff1c7212 */ /* 0x000fce00078e33ff */
[----:B------:R-:W0:Y:S01]  /*8450*/  LDC R29, c[0x0][0x610] ;  /* 0x00018400ff1d7b82 */ /* 0x000e220000000800 */
[----:B---34-:R-:W-:Y:S05]  /*8460*/  @!P0 BRA `(.L_x_168) ;  /* 0x0000000000288947 */ /* 0x018fea0003800000 */
        /* <DEDUP_REMOVED lines=10> */
.L_x_168:
[----:B-1----:R-:W-:Y:S01]  /*8510*/  SHF.R.U64 R7, R6, R23, R7 ;  /* 0x0000001706077219 */ /* 0x002fe20000001207 */
[----:B--2---:R-:W-:Y:S01]  /*8520*/  VIADD R9, R20, 0xffffffff ;  /* 0xffffffff14097836 */ /* 0x004fe20000000000 */
[----:B------:R-:W-:Y:S01]  /*8530*/  LOP3.LUT R6, R17, R28, RZ, 0xc0, !PT ;  /* 0x0000001c11067212 */ /* 0x000fe200078ec0ff */
[----:B------:R-:W-:Y:S02]  /*8540*/  IMAD.MOV R18, RZ, RZ, -R18 ;  /* 0x000000ffff127224 */ /* 0x000fe400078e0a12 */
[----:B------:R-:W-:Y:S02]  /*8550*/  IMAD.MOV R8, RZ, RZ, -R7 ;  /* 0x000000ffff087224 */ /* 0x000fe400078e0a07 */
[----:B------:R-:W-:Y:S01]  /*8560*/  IMAD R11, R27, R7, R6 ;  /* 0x000000071b0b7224 */ /* 0x000fe200078e0206 */
[----:B------:R-:W-:Y:S01]  /*8570*/  LOP3.LUT R7, R14, R9, RZ, 0xc0, !PT ;  /* 0x000000090e077212 */ /* 0x000fe200078ec0ff */
[----:B------:R-:W-:Y:S02]  /*8580*/  @P3 IMAD R22, R21, R18, R10 ;  /* 0x0000001215163224 */ /* 0x000fe400078e020a */
[----:B0-----:R-:W-:-:S02]  /*8590*/  IMAD R6, R8, R26, R19 ;  /* 0x0000001a08067224 */ /* 0x001fc400078e0213 */
[----:B------:R-:W-:Y:S02]  /*85a0*/  IMAD R11, R11, R29, R22 ;  /* 0x0000001d0b0b7224 */ /* 0x000fe400078e0216 */
[----:B------:R-:W-:Y:S02]  /*85b0*/  IMAD R6, R6, R20, R7 ;  /* 0x0000001406067224 */ /* 0x000fe400078e0207 */
[----:B------:R-:W-:-:S03]  /*85c0*/  IMAD.MOV.U32 R8, RZ, RZ, 0x1 ;  /* 0x00000001ff087424 */ /* 0x000fc600078e00ff */
[----:B------:R-:W-:Y:S02]  /*85d0*/  SEL R15, R6, R11, !P3 ;  /* 0x0000000b060f7207 */ /* 0x000fe40005800000 */
[----:B------:R-:W-:Y:S01]  /*85e0*/  SEL R11, R11, R6, !P3 ;  /* 0x000000060b0b7207 */ /* 0x000fe20005800000 */
[----:B------:R-:W-:Y:S01]  /*85f0*/  IMAD.MOV.U32 R6, RZ, RZ, R16 ;  /* 0x000000ffff067224 */ /* 0x000fe200078e0010 */
[----:B------:R-:W-:-:S07]  /*8600*/  PRMT R7, R8, 0x7610, R7 ;  /* 0x0000761008077816 */ /* 0x000fce0000000007 */
.L_x_166:
[----:B------:R-:W-:-:S08]  /*8610*/  NOP ;  /* 0x0000000000007918 */ /* 0x000fd00000000000 */
[----:B------:R-:W0:-:S00]  /*8620*/  USETMAXREG.DEALLOC.CTAPOOL 0x28 ;  /* 0x00000028000079c8 */ /* 0x000e0000080e0500 */
[----:B0-----:R-:W-:-:S13]  /*8630*/  ISETP.NE.AND P0, PT, R5, RZ, PT ;  /* 0x000000ff0500720c */ /* 0x001fda0003f05270 */
[----:B------:R-:W-:Y:S05]  /*8640*/  @P0 EXIT ;  /* 0x000000000000094d */ /* 0x000fea0003800000 */
[----:B------:R-:W-:Y:S01]  /*8650*/  LOP3.LUT P0, RZ, R7, 0xff, RZ, 0xc0, !PT ;  /* 0x000000ff07ff7812 */ /* 0x000fe2000780c0ff */
[----:B------:R-:W-:Y:S02]  /*8660*/  IMAD.MOV.U32 R12, RZ, RZ, 0x1 ;  /* 0x00000001ff0c7424 */ /* 0x000fe400078e00ff */
[----:B------:R-:W-:-:S10]  /*8670*/  IMAD.MOV.U32 R5, RZ, RZ, RZ ;  /* 0x000000ffff057224 */ /* 0x000fd400078e00ff */
[----:B------:R-:W-:Y:S05]  /*8680*/  @!P0 BRA `(.L_x_169) ;  /* 0x0000000c00348947 */ /* 0x000fea0003800000 */
[----:B------:R-:W0:Y:S01]  /*8690*/  LDC R5, c[0x0][0x28c] ;  /* 0x0000a300ff057b82 */ /* 0x000e220000000800 */
[----:B------:R-:W-:Y:S01]  /*86a0*/  ULDC UR5, c[0x0][0x600] ;  /* 0x0001800000057ab9 */ /* 0x000fe20000000800 */
[----:B------:R-:W-:Y:S01]  /*86b0*/  ULDC UR4, c[0x0][0xc] ;  /* 0x0000030000047ab9 */ /* 0x000fe20000000800 */
[----:B------:R-:W-:Y:S01]  /*86c0*/  UIADD3 UR16, UR5, -0x1, URZ ;  /* 0xffffffff05107890 */ /* 0x000fe2000fffe03f */
[C---:B------:R-:W-:Y:S01]  /*86d0*/  LOP3.LUT P4, RZ, R0.reuse, 0x7f, RZ, 0xc0, !PT ;  /* 0x0000007f00ff7812 */ /* 0x040fe2000788c0ff */
[----:B------:R-:W-:Y:S01]  /*86e0*/  ULDC UR6, c[0x0][0x658] ;  /* 0x0001960000067ab9 */ /* 0x000fe20000000800 */
[----:B------:R-:W-:Y:S01]  /*86f0*/  ULDC UR5, c[0x0][0x10] ;  /* 0x0000040000057ab9 */ /* 0x000fe20000000800 */
[----:B------:R-:W-:Y:S01]  /*8700*/  UMOV UR7, 0xffffffff ;  /* 0xffffffff00077882 */ /* 0x000fe20000000000 */
[----:B------:R-:W-:Y:S01]  /*8710*/  UMOV UR8, 0x1 ;  /* 0x0000000100087882 */ /* 0x000fe20000000000 */
[----:B------:R-:W-:Y:S01]  /*8720*/  UIMAD.WIDE.U32 UR4, UR4, UR5, URZ ;  /* 0x00000005040472a5 */ /* 0x000fe2000f8e003f */
[----:B------:R-:W-:Y:S01]  /*8730*/  LOP3.LUT P0, RZ, R0, 0x1f, RZ, 0xc0, !PT ;  /* 0x0000001f00ff7812 */ /* 0x000fe2000780c0ff */
[----:B------:R-:W-:Y:S01]  /*8740*/  USHF.L.U32 UR7, UR7, UR6, URZ ;  /* 0x0000000607077299 */ /* 0x000fe2000800063f */
[----:B------:R-:W-:Y:S01]  /*8750*/  BSSY B0, `(.L_x_169) ;  /* 0x00000c0000007945 */ /* 0x000fe20003800000 */
[----:B------:R-:W-:Y:S01]  /*8760*/  USHF.L.U32 UR18, UR8, UR6, URZ ;  /* 0x0000000608127299 */ /* 0x000fe2000800063f */
[----:B------:R-:W-:Y:S01]  /*8770*/  IMAD.MOV.U32 R14, RZ, RZ, 0x1 ;  /* 0x00000001ff0e7424 */ /* 0x000fe200078e00ff */
[----:B------:R-:W-:Y:S01]  /*8780*/  LOP3.LUT R17, R4, 0x2, RZ, 0xfc, !PT ;  /* 0x0000000204117812 */ /* 0x000fe200078efcff */
[----:B------:R-:W-:Y:S01]  /*8790*/  ULDC UR6, c[0x0][0x14] ;  /* 0x0000050000067ab9 */ /* 0x000fe20000000800 */
[----:B------:R-:W-:Y:S01]  /*87a0*/  PLOP3.LUT P0, PT, P0, P4, PT, 0x8a, 0x0 ;  /* 0x000000000000781c */ /* 0x000fe20000709172 */
[----:B------:R-:W-:Y:S01]  /*87b0*/  UIMAD.WIDE.U32 UR20, UR4, UR6, URZ ;  /* 0x00000006041472a5 */ /* 0x000fe2000f8e003f */
[----:B------:R-:W-:Y:S01]  /*87c0*/  IMAD.MOV.U32 R12, RZ, RZ, 0x1 ;  /* 0x00000001ff0c7424 */ /* 0x000fe200078e00ff */
[----:B------:R-:W-:-:S02]  /*87d0*/  UIMAD UR13, UR5, UR6, URZ ;  /* 0x00000006050d72a4 */ /* 0x000fc4000f8e023f */
[----:B------:R-:W-:Y:S01]  /*87e0*/  ULOP3.LUT UR17, URZ, UR7, URZ, 0x33, !UPT ;  /* 0x000000073f117292 */ /* 0x000fe2000f8e333f */
[----:B0-----:R-:W-:Y:S01]  /*87f0*/  VIADD R5, R5, 0x7f ;  /* 0x0000007f05057836 */ /* 0x001fe20000000000 */
[----:B------:R-:W-:Y:S01]  /*8800*/  UIADD3 UR13, UR21, UR13, URZ ;  /* 0x0000000d150d7290 */ /* 0x000fe2000fffe03f */
[----:B------:R-:W-:-:S03]  /*8810*/  ULDC.64 UR22, c[0x0][0x198] ;  /* 0x0000660000167ab9 */ /* 0x000fc60000000a00 */
[----:B------:R-:W-:-:S04]  /*8820*/  SHF.R.S32.HI R8, RZ, 0x1f, R5 ;  /* 0x0000001fff087819 */ /* 0x000fc80000011405 */
[----:B------:R-:W-:Y:S01]  /*8830*/  LEA.HI R8, R8, R5, RZ, 0x7 ;  /* 0x0000000508087211 */ /* 0x000fe200078f38ff */
[----:B------:R-:W-:-:S03]  /*8840*/  IMAD.MOV.U32 R5, RZ, RZ, RZ ;  /* 0x000000ffff057224 */ /* 0x000fc600078e00ff */
[----:B------:R-:W-:-:S05]  /*8850*/  SHF.R.S32.HI R16, RZ, 0x7, R8 ;  /* 0x00000007ff107819 */ /* 0x000fca0000011408 */
[----:B------:R-:W-:-:S07]  /*8860*/  VIADD R13, R16, 0x1 ;  /* 0x00000001100d7836 */ /* 0x000fce0000000000 */
.L_x_181:
[----:B------:R-:W-:-:S03]  /*8870*/  UMOV UR4, 0xffffffff ;  /* 0xffffffff00047882 */ /* 0x000fc60000000000 */
[----:B------:R-:W-:Y:S05]  /*8880*/  BRA.DIV UR4, `(.L_x_170) ;  /* 0x0000000e04a47947 */ /* 0x000fea000b800000 */
[----:B------:R-:W-:-:S13]  /*8890*/  ELECT P1, URZ, PT ;  /* 0x00000000003f782f */ /* 0x000fda0003820000 */
.L_x_192:
[----:B------:R-:W0:Y:S01]  /*88a0*/  LDC R0, c[0x0][0x28c] ;  /* 0x0000a300ff007b82 */ /* 0x000e220000000800 */
[----:B------:R-:W-:Y:S01]  /*88b0*/  BSSY B1, `(.L_x_171) ;  /* 0x0000037000017945 */ /* 0x000fe20003800000 */
[----:B0-----:R-:W-:-:S13]  /*88c0*/  ISETP.LT.OR P1, PT, R0, 0x1, !P1 ;  /* 0x000000010000780c */ /* 0x001fda0004f21670 */
[----:B------:R-:W-:Y:S05]  /*88d0*/  @P1 BRA `(.L_x_172) ;  /* 0x0000000000d01947 */ /* 0x000fea0003800000 */
[----:B------:R-:W-:Y:S02]  /*88e0*/  IMAD.SHL.U32 R15, R15, 0x40, RZ ;  /* 0x000000400f0f7824 */ /* 0x000fe400078e00ff */
[----:B------:R-:W-:Y:S02]  /*88f0*/  IMAD.SHL.U32 R11, R11, 0x100, RZ ;  /* 0x000001000b0b7824 */ /* 0x000fe400078e00ff */
[----:B------:R-:W-:Y:S02]  /*8900*/  IMAD.MOV.U32 R20, RZ, RZ, RZ ;  /* 0x000000ffff147224 */ /* 0x000fe400078e00ff */
[----:B------:R-:W-:Y:S02]  /*8910*/  IMAD.MOV.U32 R0, RZ, RZ, R13 ;  /* 0x000000ffff007224 */ /* 0x000fe400078e000d */
[----:B------:R-:W-:Y:S02]  /*8920*/  IMAD.MOV.U32 R7, RZ, RZ, R12 ;  /* 0x000000ffff077224 */ /* 0x000fe400078e000c */
[----:B------:R-:W-:-:S07]  /*8930*/  IMAD.MOV.U32 R8, RZ, RZ, R5 ;  /* 0x000000ffff087224 */ /* 0x000fce00078e0005 */
.L_x_176:
[----:B------:R-:W0:Y:S01]  /*8940*/  S2R R10, SR_CgaCtaId ;  /* 0x00000000000a7919 */ /* 0x000e220000008800 */
[----:B------:R-:W-:-:S04]  /*8950*/  MOV R9, 0x400 ;  /* 0x0000040000097802 */ /* 0x000fc80000000f00 */
[----:B0-----:R-:W-:Y:S02]  /*8960*/  LEA R19, R10, R9, 0x18 ;  /* 0x000000090a137211 */ /* 0x001fe400078ec0ff */
[----:B------:R-:W-:Y:S01]  /*8970*/  SHF.L.U32 R9, R7, 0x1f, RZ ;  /* 0x0000001f07097819 */ /* 0x000fe200000006ff */
[----:B------:R-:W0:Y:S02]  /*8980*/  @!P4 LDC R10, c[0x0][0x500] ;  /* 0x00014000ff0acb82 */ /* 0x000e240000000800 */
[----:B------:R-:W-:-:S04]  /*8990*/  IMAD R18, R8, 0x8, R19 ;  /* 0x0000000808127824 */ /* 0x000fc800078e0213 */
[----:B------:R-:W1:Y:S02]  /*89a0*/  SYNCS.PHASECHK.TRANS64.TRYWAIT P1, [R18+URZ+0x20], R9 ;  /* 0x00002009120075a7 */ /* 0x000e64000802017f */
[----:B-1----:R-:W-:Y:S05]  /*89b0*/  @!P1 BRA `(.L_x_173) ;  /* 0x0000000c00789947 */ /* 0x002fea0003800000 */
.L_x_193:
[----:B-1----:R-:W-:Y:S01]  /*89c0*/  PRMT R9, R17, 0x9910, RZ ;  /* 0x0000991011097816 */ /* 0x002fe200000000ff */
[----:B0-----:R0:W-:Y:S03]  /*89d0*/  @!P4 SYNCS.ARRIVE.TRANS64 RZ, [R18+URZ], R10 ;  /* 0x0000000a12ffc9a7 */ /* 0x0011e6000800003f */
[----:B------:R-:W-:-:S13]  /*89e0*/  ISETP.NE.AND P1, PT, R9, 0x2, PT ;  /* 0x000000020900780c */ /* 0x000fda0003f25270 */
[----:B0-----:R-:W-:Y:S05]  /*89f0*/  @P1 BRA `(.L_x_174) ;  /* 0x0000000000041947 */ /* 0x001fea0003800000 */
[----:B------:R-:W-:Y:S01]  /*8a00*/  BPT.TRAP 0x1 ;  /* 0x000000040000795c */ /* 0x000fe20000300000 */
.L_x_174:
[----:B------:R-:W-:Y:S05]  /*8a10*/  @P0 BRA `(.L_x_175) ;  /* 0x0000000000040947 */ /* 0x000fea0003800000 */
[----:B------:R-:W-:Y:S01]  /*8a20*/  BPT.TRAP 0x1 ;  /* 0x000000040000795c */ /* 0x000fe20000300000 */
.L_x_175:
[--C-:B------:R-:W-:Y:S01]  /*8a30*/  IMAD R9, R8, 0x8000, R19.reuse ;  /* 0x0000800008097824 */ /* 0x100fe200078e0213 */
[----:B------:R-:W-:Y:S01]  /*8a40*/  R2UR UR9, R18 ;  /* 0x00000000120972ca */ /* 0x000fe200000e0000 */
[----:B------:R-:W-:Y:S01]  /*8a50*/  IMAD R19, R8, 0x2000, R19 ;  /* 0x0000200008137824 */ /* 0x000fe200078e0213 */
[----:B------:R-:W-:Y:S01]  /*8a60*/  UIADD3 UR4, UP0, UR22, 0xf0, URZ ;  /* 0x000000f016047890 */ /* 0x000fe2000ff1e03f */
[----:B------:R-:W-:Y:S01]  /*8a70*/  VIADD R0, R0, 0xffffffff ;  /* 0xffffffff00007836 */ /* 0x000fe20000000000 */
[----:B------:R-:W-:Y:S01]  /*8a80*/  R2UR UR5, R9 ;  /* 0x00000000090572ca */ /* 0x000fe200000e0000 */
[----:B------:R-:W-:Y:S01]  /*8a90*/  UIADD3 UR24, UP1, UR22, 0x1f0, URZ ;  /* 0x000001f016187890 */ /* 0x000fe2000ff3e03f */
[----:B------:R-:W-:Y:S01]  /*8aa0*/  R2UR UR8, R19 ;  /* 0x00000000130872ca */ /* 0x000fe200000e0000 */
[----:B------:R-:W-:Y:S01]  /*8ab0*/  VIADD R8, R8, 0x1 ;  /* 0x0000000108087836 */ /* 0x000fe20000000000 */
[----:B------:R-:W-:Y:S01]  /*8ac0*/  R2UR UR11, R11 ;  /* 0x000000000b0b72ca */ /* 0x000fe200000e0000 */
[----:B------:R-:W-:Y:S01]  /*8ad0*/  UIADD3.X UR25, URZ, UR23, URZ, UP1, !UPT ;  /* 0x000000173f197290 */ /* 0x000fe20008ffe43f */
[----:B------:R-:W-:Y:S01]  /*8ae0*/  R2UR UR10, R20 ;  /* 0x00000000140a72ca */ /* 0x000fe200000e0000 */
[----:B------:R-:W-:Y:S01]  /*8af0*/  UMOV UR6, 0x0 ;  /* 0x0000000000067882 */ /* 0x000fe20000000000 */
[----:B------:R-:W-:Y:S01]  /*8b00*/  R2UR UR12, R6 ;  /* 0x00000000060c72ca */ /* 0x000fe200000e0000 */
[----:B------:R-:W-:Y:S01]  /*8b10*/  UMOV UR7, 0x10000000 ;  /* 0x1000000000077882 */ /* 0x000fe20000000000 */
[----:B------:R-:W-:Y:S01]  /*8b20*/  R2UR UR19, R15 ;  /* 0x000000000f1372ca */ /* 0x000fe200000e0000 */
[----:B------:R-:W-:Y:S01]  /*8b30*/  VIADD R20, R20, 0x80 ;  /* 0x0000008014147836 */ /* 0x000fe20000000000 */
[----:B------:R-:W-:Y:S01]  /*8b40*/  ISETP.GT.AND P2, PT, R0, 0x1, PT ;  /* 0x000000010000780c */ /* 0x000fe20003f44270 */
[----:B------:R-:W-:Y:S01]  /*8b50*/  UIADD3 UR14, UR5, 0x100, URZ ;  /* 0x00000100050e7890 */ /* 0x000fe2000fffe03f */
[----:B------:R-:W-:Y:S01]  /*8b60*/  ISETP.NE.AND P1, PT, R8, 0x4, PT ;  /* 0x000000040800780c */ /* 0x000fe20003f25270 */
[----:B------:R-:W-:-:S02]  /*8b70*/  UIADD3.X UR5, URZ, UR23, URZ, UP0, !UPT ;  /* 0x000000173f057290 */ /* 0x000fc400087fe43f */
[----:B------:R-:W-:Y:S01]  /*8b80*/  UIADD3 UR15, UR8, 0x20100, URZ ;  /* 0x00020100080f7890 */ /* 0x000fe2000fffe03f */
[----:B------:R-:W-:Y:S02]  /*8b90*/  SEL R10, RZ, 0x1, P1 ;  /* 0x00000001ff0a7807 */ /* 0x000fe40000800000 */
[----:B------:R-:W-:Y:S01]  /*8ba0*/  UMOV UR8, UR14 ;  /* 0x0000000e00087c82 */ /* 0x000fe20008000000 */
[----:B------:R-:W-:Y:S02]  /*8bb0*/  SEL R8, R8, RZ, P1 ;  /* 0x000000ff08087207 */ /* 0x000fe40000800000 */
[----:B------:R-:W-:Y:S01]  /*8bc0*/  LOP3.LUT R7, R7, R10, RZ, 0x3c, !PT ;  /* 0x0000000a07077212 */ /* 0x000fe200078e3cff */
[----:B------:R0:W-:Y:S02]  /*8bd0*/  UTMALDG.3D [UR8], [UR4], desc[UR6] ;  /* 0x00000608040075b4 */ /* 0x0001e40008011000 */
[----:B0-----:R-:W-:Y:S01]  /*8be0*/  UMOV UR8, UR15 ;  /* 0x0000000f00087c82 */ /* 0x001fe20008000000 */
[----:B------:R-:W-:-:S02]  /*8bf0*/  UMOV UR11, UR19 ;  /* 0x00000013000b7c82 */ /* 0x000fc40008000000 */
[----:B------:R0:W-:Y:S02]  /*8c00*/  UTMALDG.3D [UR8], [UR24], desc[UR6] ;  /* 0x00000608180075b4 */ /* 0x0001e40008011000 */
[----:B0-----:R-:W-:Y:S05]  /*8c10*/  @P2 BRA `(.L_x_176) ;  /* 0xfffffffc00482947 */ /* 0x001fea000383ffff */
.L_x_172:
[----:B------:R-:W-:Y:S05]  /*8c20*/  BSYNC B1 ;  /* 0x0000000000017941 */ /* 0x000fea0003800000 */
.L_x_171:
[----:B------:R-:W-:Y:S01]  /*8c30*/  LOP3.LUT P2, RZ, R14, 0xff, RZ, 0xc0, !PT ;  /* 0x000000ff0eff7812 */ /* 0x000fe2000784c0ff */
[----:B------:R-:W-:Y:S01]  /*8c40*/  IMAD.IADD R5, R16, 0x1, R5 ;  /* 0x0000000110057824 */ /* 0x000fe200078e0205 */
[----:B------:R-:W-:Y:S01]  /*8c50*/  IADD3 R2, P5, R2, UR20, RZ ;  /* 0x0000001402027c10 */ /* 0x000fe2000ffbe0ff */
[----:B------:R-:W-:Y:S01]  /*8c60*/  ULDC.64 UR4, c[0x0][0x650] ;  /* 0x0001940000047ab9 */ /* 0x000fe20000000a00 */
[----:B------:R-:W-:Y:S01]  /*8c70*/  BSSY B1, `(.L_x_177) ;  /* 0x000006b000017945 */ /* 0x000fe20003800000 */
[----:B------:R-:W-:Y:S01]  /*8c80*/  IMAD.MOV.U32 R11, RZ, RZ, -0x1 ;  /* 0xffffffffff0b7424 */ /* 0x000fe200078e00ff */
[----:B------:R-:W-:Y:S01]  /*8c90*/  ISETP.GT.U32.AND P1, PT, R5, 0x3, PT ;  /* 0x000000030500780c */ /* 0x000fe20003f24070 */
[----:B------:R-:W-:Y:S01]  /*8ca0*/  IMAD.MOV.U32 R15, RZ, RZ, -0x1 ;  /* 0xffffffffff0f7424 */ /* 0x000fe200078e00ff */
[----:B------:R-:W-:Y:S02]  /*8cb0*/  SHF.R.U32.HI R0, RZ, 0x2, R5 ;  /* 0x00000002ff007819 */ /* 0x000fe40000011605 */
[----:B------:R-:W-:-:S02]  /*8cc0*/  ISETP.LT.U32.AND P1, PT, R16, 0x4, P1 ;  /* 0x000000041000780c */ /* 0x000fc40000f21070 */
[----:B------:R-:W-:Y:S01]  /*8cd0*/  IADD3.X R3, R3, UR13, RZ, P5, !PT ;  /* 0x0000000d03037c10 */ /* 0x000fe2000affe4ff */
[----:B------:R-:W0:Y:S01]  /*8ce0*/  @P2 S2R R7, SR_CgaCtaId ;  /* 0x0000000000072919 */ /* 0x000e220000008800 */
[----:B------:R-:W-:Y:S02]  /*8cf0*/  @P2 MOV R6, 0x400 ;  /* 0x0000040000062802 */ /* 0x000fe40000000f00 */
[----:B------:R-:W-:Y:S02]  /*8d00*/  ISETP.GE.U32.AND P5, PT, R2, UR4, PT ;  /* 0x0000000402007c0c */ /* 0x000fe4000bfa6070 */
[----:B------:R-:W-:Y:S02]  /*8d10*/  LOP3.LUT R0, R0, 0x1, RZ, 0xc0, !PT ;  /* 0x0000000100007812 */ /* 0x000fe400078ec0ff */
[----:B------:R-:W-:Y:S02]  /*8d20*/  LOP3.LUT R5, R5, 0x3, RZ, 0xc0, !PT ;  /* 0x0000000305057812 */ /* 0x000fe400078ec0ff */
[----:B------:R-:W-:-:S02]  /*8d30*/  PRMT R14, RZ, 0x7610, R14 ;  /* 0x00007610ff0e7816 */ /* 0x000fc4000000000e */
[----:B0-----:R-:W-:Y:S02]  /*8d40*/  @P2 LEA R6, R7, R6, 0x18 ;  /* 0x0000000607062211 */ /* 0x001fe400078ec0ff */
[----:B------:R-:W-:Y:S02]  /*8d50*/  SEL R7, RZ, 0x1, !P1 ;  /* 0x00000001ff077807 */ /* 0x000fe40004800000 */
[----:B------:R-:W-:Y:S01]  /*8d60*/  ISETP.GE.U32.AND.EX P1, PT, R3, UR5, PT, P5 ;  /* 0x0000000503007c0c */ /* 0x000fe2000bf26150 */
[----:B------:R0:W-:Y:S01]  /*8d70*/  @P2 SYNCS.ARRIVE.TRANS64.A1T0 RZ, [R6+URZ+0x58], RZ ;  /* 0x000058ff06ff29a7 */ /* 0x0001e2000810003f */
[----:B------:R-:W-:-:S04]  /*8d80*/  ISETP.NE.U32.AND P2, PT, R0, 0x1, PT ;  /* 0x000000010000780c */ /* 0x000fc80003f45070 */
[----:B------:R-:W-:Y:S01]  /*8d90*/  ISETP.GT.U32.AND P2, PT, R16, 0x3, !P2 ;  /* 0x000000031000780c */ /* 0x000fe20005744070 */
[----:B0-----:R-:W-:-:S03]  /*8da0*/  IMAD.MOV.U32 R6, RZ, RZ, -0x1 ;  /* 0xffffffffff067424 */ /* 0x001fc600078e00ff */
[----:B------:R-:W-:-:S04]  /*8db0*/  SEL R0, RZ, 0x1, !P2 ;  /* 0x00000001ff007807 */ /* 0x000fc80005000000 */
[----:B------:R-:W-:Y:S02]  /*8dc0*/  LOP3.LUT R12, R0, R12, R7, 0x96, !PT ;  /* 0x0000000c000c7212 */ /* 0x000fe400078e9607 */
[----:B------:R-:W-:Y:S01]  /*8dd0*/  PRMT R0, RZ, 0x7610, R0 ;  /* 0x00007610ff007816 */ /* 0x000fe20000000000 */
[----:B------:R-:W-:Y:S06]  /*8de0*/  @P1 BRA `(.L_x_178) ;  /* 0x00000004004c1947 */ /* 0x000fec0003800000 */
[----:B------:R-:W-:Y:S01]  /*8df0*/  ULDC.64 UR4, c[0x0][0x628] ;  /* 0x00018a0000047ab9 */ /* 0x000fe20000000a00 */
[----:B------:R-:W0:Y:S01]  /*8e00*/  S2R R15, SR_CTAID.X ;  /* 0x00000000000f7919 */ /* 0x000e220000002500 */
[----:B------:R-:W-:Y:S01]  /*8e10*/  ISETP.NE.U32.AND P1, PT, RZ, UR4, PT ;  /* 0x00000004ff007c0c */ /* 0x000fe2000bf25070 */
[----:B------:R-:W-:Y:S01]  /*8e20*/  ULDC UR7, c[0x0][0x630] ;  /* 0x00018c0000077ab9 */ /* 0x000fe20000000800 */
[----:B------:R-:W-:Y:S01]  /*8e30*/  IMAD.MOV.U32 R6, RZ, RZ, R2 ;  /* 0x000000ffff067224 */ /* 0x000fe200078e0002 */
[----:B------:R-:W1:Y:S01]  /*8e40*/  S2R R0, SR_CTAID.Y ;  /* 0x0000000000007919 */ /* 0x000e620000002600 */
[----:B------:R-:W-:Y:S01]  /*8e50*/  ISETP.NE.AND.EX P1, PT, RZ, UR5, PT, P1 ;  /* 0x00000005ff007c0c */ /* 0x000fe2000bf25310 */
[----:B------:R-:W-:-:S12]  /*8e60*/  IMAD.MOV.U32 R7, RZ, RZ, R3 ;  /* 0x000000ffff077224 */ /* 0x000fd800078e0003 */
[----:B------:R-:W-:Y:S05]  /*8e70*/  @!P1 BRA `(.L_x_179) ;  /* 0x0000000000289947 */ /* 0x000fea0003800000 */
[----:B------:R-:W-:Y:S02]  /*8e80*/  ULDC UR6, c[0x0][0x634] ;  /* 0x00018d0000067ab9 */ /* 0x000fe40000000800 */
[----:B------:R-:W-:-:S05]  /*8e90*/  IADD3 R11, P1, R2, UR6, RZ ;  /* 0x00000006020b7c10 */ /* 0x000fca000ff3e0ff */
[----:B------:R-:W-:-:S04]  /*8ea0*/  IMAD.X R19, RZ, RZ, R3, P1 ;  /* 0x000000ffff137224 */ /* 0x000fc800008e0603 */
[----:B------:R-:W-:-:S04]  /*8eb0*/  IMAD.WIDE.U32 R8, R19, UR4, RZ ;  /* 0x0000000413087c25 */ /* 0x000fc8000f8e00ff */
[----:B------:R-:W-:-:S04]  /*8ec0*/  IMAD.WIDE.U32 R8, P1, R11, UR5, R8 ;  /* 0x000000050b087c25 */ /* 0x000fc8000f820008 */
[----:B------:R-:W-:-:S04]  /*8ed0*/  IMAD.WIDE.U32 R10, R11, UR4, RZ ;  /* 0x000000040b0a7c25 */ /* 0x000fc8000f8e00ff */
[----:B------:R-:W-:Y:S01]  /*8ee0*/  IMAD.X R7, RZ, RZ, RZ, P1 ;  /* 0x000000ffff077224 */ /* 0x000fe200008e06ff */
[----:B------:R-:W-:Y:S01]  /*8ef0*/  IADD3 RZ, P1, R11, R8, RZ ;  /* 0x000000080bff7210 */ /* 0x000fe20007f3e0ff */
[----:B------:R-:W-:-:S04]  /*8f00*/  IMAD.MOV.U32 R6, RZ, RZ, R9 ;  /* 0x000000ffff067224 */ /* 0x000fc800078e0009 */
[----:B------:R-:W-:-:S08]  /*8f10*/  IMAD.WIDE.U32.X R6, R19, UR5, R6, P1 ;  /* 0x0000000513067c25 */ /* 0x000fd000088e0406 */
.L_x_179:
[--C-:B------:R-:W-:Y:S01]  /*8f20*/  SHF.R.U64 R10, R6, UR7, R7.reuse ;  /* 0x00000007060a7c19 */ /* 0x100fe20008001207 */
[----:B------:R-:W-:Y:S01]  /*8f30*/  ULDC.64 UR4, c[0x0][0x620] ;  /* 0x0001880000047ab9 */ /* 0x000fe20000000a00 */
[----:B------:R-:W-:Y:S01]  /*8f40*/  SHF.R.U32.HI R6, RZ, UR7, R7 ;  /* 0x00000007ff067c19 */ /* 0x000fe20008011607 */
[----:B------:R-:W2:Y:S01]  /*8f50*/  LDC R22, c[0x0][0x144] ;  /* 0x00005100ff167b82 */ /* 0x000ea20000000800 */
[----:B------:R-:W-:Y:S01]  /*8f60*/  IADD3 R9, P1, RZ, -R10, RZ ;  /* 0x8000000aff097210 */ /* 0x000fe20007f3e0ff */
[----:B------:R-:W-:Y:S01]  /*8f70*/  ULDC.64 UR8, c[0x0][0x640] ;  /* 0x0001900000087ab9 */ /* 0x000fe20000000a00 */
[----:B0-----:R-:W-:Y:S01]  /*8f80*/  I2FP.F32.U32 R11, R15 ;  /* 0x0000000f000b7245 */ /* 0x001fe20000201000 */
[----:B------:R-:W-:Y:S02]  /*8f90*/  ULDC UR6, c[0x0][0x608] ;  /* 0x0001820000067ab9 */ /* 0x000fe40000000800 */
[----:B------:R-:W-:Y:S01]  /*8fa0*/  IMAD.X R6, RZ, RZ, ~R6, P1 ;  /* 0x000000ffff067224 */ /* 0x000fe200008e0e06 */
[----:B------:R-:W-:Y:S01]  /*8fb0*/  ISETP.NE.U32.AND P1, PT, RZ, UR8, PT ;  /* 0x00000008ff007c0c */ /* 0x000fe2000bf25070 */
[----:B------:R-:W0:Y:S02]  /*8fc0*/  LDC R19, c[0x0][0x148] ;  /* 0x00005200ff137b82 */ /* 0x000e240000000800 */
[----:B------:R-:W-:Y:S01]  /*8fd0*/  IMAD R8, R6, UR4, RZ ;  /* 0x0000000406087c24 */ /* 0x000fe2000f8e02ff */
[----:B------:R-:W-:Y:S01]  /*8fe0*/  ISETP.NE.AND.EX P1, PT, RZ, UR9, PT, P1 ;  /* 0x00000009ff007c0c */ /* 0x000fe2000bf25310 */
[----:B------:R-:W-:Y:S01]  /*8ff0*/  IMAD.WIDE.U32 R6, R9, UR4, R2 ;  /* 0x0000000409067c25 */ /* 0x000fe2000f8e0002 */
[----:B------:R-:W-:-:S03]  /*9000*/  ULDC UR4, c[0x0][0x150] ;  /* 0x0000540000047ab9 */ /* 0x000fc60000000800 */
[----:B------:R-:W-:Y:S02]  /*9010*/  IMAD R9, R9, UR5, R8 ;  /* 0x0000000509097c24 */ /* 0x000fe4000f8e0208 */
[----:B------:R-:W-:Y:S01]  /*9020*/  FMUL R8, R11, UR4 ;  /* 0x000000040b087c20 */ /* 0x000fe20008400000 */
[----:B------:R-:W-:Y:S01]  /*9030*/  ULDC UR4, c[0x0][0x618] ;  /* 0x0001860000047ab9 */ /* 0x000fe20000000800 */
[----:B------:R-:W-:Y:S01]  /*9040*/  ULDC UR5, c[0x0][0x154] ;  /* 0x0000550000057ab9 */ /* 0x000fe20000000800 */
[----:B------:R-:W-:-:S03]  /*9050*/  IMAD.IADD R7, R7, 0x1, R9 ;  /* 0x0000000107077824 */ /* 0x000fc600078e0209 */
[----:B------:R-:W3:Y:S02]  /*9060*/  F2I.U32.TRUNC.NTZ R8, R8 ;  /* 0x0000000800087305 */ /* 0x000ee4000020f000 */
[----:B------:R-:W-:Y:S02]  /*9070*/  SHF.R.U64 R11, R6, UR4, R7 ;  /* 0x00000004060b7c19 */ /* 0x000fe40008001207 */
[----:B-1----:R-:W-:-:S05]  /*9080*/  I2FP.F32.U32 R6, R0 ;  /* 0x0000000000067245 */ /* 0x002fca0000201000 */
[----:B------:R-:W-:Y:S01]  /*9090*/  FMUL R21, R6, UR5 ;  /* 0x0000000506157c20 */ /* 0x000fe20008400000 */
[----:B------:R-:W-:Y:S01]  /*90a0*/  SHF.R.U32.HI R6, RZ, UR4, R7 ;  /* 0x00000004ff067c19 */ /* 0x000fe20008011607 */
[----:B------:R-:W-:-:S03]  /*90b0*/  ULDC UR4, c[0x0][0x658] ;  /* 0x0001960000047ab9 */ /* 0x000fc60000000800 */
[--C-:B------:R-:W-:Y:S01]  /*90c0*/  SHF.R.U64 R20, R11, UR6, R6.reuse ;  /* 0x000000060b147c19 */ /* 0x100fe20008001206 */
[----:B------:R-:W1:Y:S01]  /*90d0*/  F2I.U32.TRUNC.NTZ R21, R21 ;  /* 0x0000001500157305 */ /* 0x000e62000020f000 */
[----:B------:R-:W-:Y:S01]  /*90e0*/  SHF.R.U32.HI R7, RZ, UR6, R6 ;  /* 0x00000006ff077c19 */ /* 0x000fe20008011606 */
[----:B---3--:R-:W-:-:S03]  /*90f0*/  IMAD.MOV R8, RZ, RZ, -R8 ;  /* 0x000000ffff087224 */ /* 0x008fc600078e0a08 */
[----:B------:R-:W-:Y:S01]  /*9100*/  SHF.R.U64 R18, R20, UR4, R7 ;  /* 0x0000000414127c19 */ /* 0x000fe20008001207 */
[----:B--2---:R-:W-:Y:S01]  /*9110*/  IMAD R15, R22, R8, R15 ;  /* 0x00000008160f7224 */ /* 0x004fe200078e020f */
[----:B------:R-:W-:-:S03]  /*9120*/  SHF.R.U32.HI R23, RZ, UR4, R7 ;  /* 0x00000004ff177c19 */ /* 0x000fc60008011607 */
[----:B------:R-:W-:Y:S02]  /*9130*/  IMAD.MOV.U32 R6, RZ, RZ, R18 ;  /* 0x000000ffff067224 */ /* 0x000fe400078e0012 */
[----:B------:R-:W-:Y:S01]  /*9140*/  IMAD.MOV.U32 R7, RZ, RZ, R23 ;  /* 0x000000ffff077224 */ /* 0x000fe200078e0017 */
[----:B-1----:R-:W-:Y:S06]  /*9150*/  @!P1 BRA `(.L_x_180) ;  /* 0x0000000000289947 */ /* 0x002fec0003800000 */
[----:B------:R-:W-:Y:S02]  /*9160*/  ULDC UR4, c[0x0][0x64c] ;  /* 0x0001930000047ab9 */ /* 0x000fe40000000800 */
[----:B------:R-:W-:-:S05]  /*9170*/  IADD3 R7, P1, R18, UR4, RZ ;  /* 0x0000000412077c10 */ /* 0x000fca000ff3e0ff */
[----:B------:R-:W-:-:S04]  /*9180*/  IMAD.X R23, RZ, RZ, R23, P1 ;  /* 0x000000ffff177224 */ /* 0x000fc800008e0617 */
[----:B------:R-:W-:-:S04]  /*9190*/  IMAD.WIDE.U32 R8, R23, UR8, RZ ;  /* 0x0000000817087c25 */ /* 0x000fc8000f8e00ff */
[----:B------:R-:W-:-:S04]  /*91a0*/  IMAD.WIDE.U32 R8, P1, R7, UR9, R8 ;  /* 0x0000000907087c25 */ /* 0x000fc8000f820008 */
[----:B------:R-:W-:-:S04]  /*91b0*/  IMAD.WIDE.U32 R6, R7, UR8, RZ ;  /* 0x0000000807067c25 */ /* 0x000fc8000f8e00ff */
[----:B------:R-:W-:Y:S01]  /*91c0*/  IMAD.MOV.U32 R6, RZ, RZ, R9 ;  /* 0x000000ffff067224 */ /* 0x000fe200078e0009 */
[----:B------:R-:W-:Y:S01]  /*91d0*/  IADD3 RZ, P2, R7, R8, RZ ;  /* 0x0000000807ff7210 */ /* 0x000fe20007f5e0ff */
[----:B------:R-:W-:-:S04]  /*91e0*/  IMAD.X R7, RZ, RZ, RZ, P1 ;  /* 0x000000ffff077224 */ /* 0x000fc800008e06ff */
[----:B------:R-:W-:-:S08]  /*91f0*/  IMAD.WIDE.U32.X R6, R23, UR9, R6, P2 ;  /* 0x0000000917067c25 */ /* 0x000fd000090e0406 */
.L_x_180:
[----:B------:R-:W-:Y:S01]  /*9200*/  ULDC UR4, c[0x0][0x648] ;  /* 0x0001920000047ab9 */ /* 0x000fe20000000800 */
[----:B------:R-:W-:Y:S01]  /*9210*/  LOP3.LUT R20, R20, UR17, RZ, 0xc0, !PT ;  /* 0x0000001114147c12 */ /* 0x000fe2000f8ec0ff */
[----:B------:R-:W-:Y:S01]  /*9220*/  IMAD.MOV R21, RZ, RZ, -R21 ;  /* 0x000000ffff157224 */ /* 0x000fe200078e0a15 */
[----:B------:R-:W-:Y:S01]  /*9230*/  SHF.R.U64 R7, R6, UR4, R7 ;  /* 0x0000000406077c19 */ /* 0x000fe20008001207 */
[----:B------:R-:W-:Y:S01]  /*9240*/  ULDC UR4, c[0x0][0x638] ;  /* 0x00018e0000047ab9 */ /* 0x000fe20000000800 */
[----:B------:R-:W-:Y:S01]  /*9250*/  ULDC UR5, c[0x0][0x610] ;  /* 0x0001840000057ab9 */ /* 0x000fe20000000800 */
[----:B0-----:R-:W-:Y:S02]  /*9260*/  @P3 IMAD R15, R19, R21, R0 ;  /* 0x00000015130f3224 */ /* 0x001fe400078e0200 */
[----:B------:R-:W-:Y:S02]  /*9270*/  IMAD.MOV R9, RZ, RZ, -R7 ;  /* 0x000000ffff097224 */ /* 0x000fe400078e0a07 */
[----:B------:R-:W-:Y:S01]  /*9280*/  IMAD R20, R7, UR18, R20 ;  /* 0x0000001207147c24 */ /* 0x000fe2000f8e0214 */
[----:B------:R-:W-:Y:S01]  /*9290*/  LOP3.LUT R7, R11, UR16, RZ, 0xc0, !PT ;  /* 0x000000100b077c12 */ /* 0x000fe2000f8ec0ff */
[----:B------:R-:W-:Y:S01]  /*92a0*/  IMAD R18, R9, UR4, R18 ;  /* 0x0000000409127c24 */ /* 0x000fe2000f8e0212 */
[----:B------:R-:W-:Y:S01]  /*92b0*/  ULDC UR4, c[0x0][0x600] ;  /* 0x0001800000047ab9 */ /* 0x000fe20000000800 */
[----:B------:R-:W-:-:S02]  /*92c0*/  IMAD R11, R20, UR5, R15 ;  /* 0x00000005140b7c24 */ /* 0x000fc4000f8e020f */
[----:B------:R-:W-:Y:S02]  /*92d0*/  IMAD R18, R18, UR4, R7 ;  /* 0x0000000412127c24 */ /* 0x000fe4000f8e0207 */
[----:B------:R-:W-:Y:S02]  /*92e0*/  IMAD.MOV.U32 R0, RZ, RZ, 0x1 ;  /* 0x00000001ff007424 */ /* 0x000fe400078e00ff */
[----:B------:R-:W-:Y:S01]  /*92f0*/  IMAD.MOV.U32 R6, RZ, RZ, R10 ;  /* 0x000000ffff067224 */ /* 0x000fe200078e000a */
[----:B------:R-:W-:Y:S02]  /*9300*/  SEL R15, R18, R11, !P3 ;  /* 0x0000000b120f7207 */ /* 0x000fe40005800000 */
[----:B------:R-:W-:-:S07]  /*9310*/  SEL R11, R11, R18, !P3 ;  /* 0x000000120b0b7207 */ /* 0x000fce0005800000 */
.L_x_178:
[----:B------:R-:W-:Y:S05]  /*9320*/  BSYNC B1 ;  /* 0x0000000000017941 */ /* 0x000fea0003800000 */
.L_x_177:
[----:B------:R-:W-:-:S13]  /*9330*/  LOP3.LUT P1, RZ, R0, 0xff, RZ, 0xc0, !PT ;  /* 0x000000ff00ff7812 */ /* 0x000fda000782c0ff */
[----:B------:R-:W-:Y:S05]  /*9340*/  @P1 BRA `(.L_x_181) ;  /* 0xfffffff400481947 */ /* 0x000fea000383ffff */
[----:B------:R-:W-:Y:S05]  /*9350*/  BSYNC B0 ;  /* 0x0000000000007941 */ /* 0x000fea0003800000 */
.L_x_169:
[----:B------:R-:W-:-:S03]  /*9360*/  UMOV UR4, 0xffffffff ;  /* 0xffffffff00047882 */ /* 0x000fc60000000000 */
[----:B------:R-:W-:Y:S05]  /*9370*/  BRA.DIV UR4, `(.L_x_182) ;  /* 0x00000006041c7947 */ /* 0x000fea000b800000 */
[----:B------:R-:W-:-:S13]  /*9380*/  ELECT P0, URZ, PT ;  /* 0x00000000003f782f */ /* 0x000fda0003800000 */
.L_x_196:
[----:B------:R-:W-:Y:S04]  /*9390*/  BSSY B0, `(.L_x_183) ;  /* 0x000002b000007945 */ /* 0x000fe80003800000 */
[----:B------:R-:W-:Y:S05]  /*93a0*/  @!P0 BRA `(.L_x_184) ;  /* 0x0000000000a48947 */ /* 0x000fea0003800000 */
[----:B------:R-:W-:-:S04]  /*93b0*/  LOP3.LUT R4, R4, 0x2, RZ, 0xfc, !PT ;  /* 0x0000000204047812 */ /* 0x000fc800078efcff */
[----:B------:R-:W-:-:S13]  /*93c0*/  ISETP.NE.AND P0, PT, R4, 0x3, PT ;  /* 0x000000030400780c */ /* 0x000fda0003f05270 */
[----:B------:R-:W-:Y:S05]  /*93d0*/  @!P0 BRA `(.L_x_185) ;  /* 0x0000000000048947 */ /* 0x000fea0003800000 */
[----:B------:R-:W-:Y:S01]  /*93e0*/  BPT.TRAP 0x1 ;  /* 0x000000040000795c */ /* 0x000fe20000300000 */
.L_x_185:
[----:B------:R-:W0:Y:S01]  /*93f0*/  S2R R3, SR_CgaCtaId ;  /* 0x0000000000037919 */ /* 0x000e220000008800 */
[----:B------:R-:W-:Y:S02]  /*9400*/  MOV R0, 0x400 ;  /* 0x0000040000007802 */ /* 0x000fe40000000f00 */
[----:B------:R-:W-:Y:S02]  /*9410*/  SHF.L.U32 R2, R12, 0x1f, RZ ;  /* 0x0000001f0c027819 */ /* 0x000fe400000006ff */
[----:B0-----:R-:W-:-:S05]  /*9420*/  LEA R0, R3, R0, 0x18 ;  /* 0x0000000003007211 */ /* 0x001fca00078ec0ff */
[----:B------:R-:W-:-:S04]  /*9430*/  VIADD R0, R0, 0x20 ;  /* 0x0000002000007836 */ /* 0x000fc80000000000 */
[C---:B------:R-:W-:Y:S02]  /*9440*/  IMAD R7, R5.reuse, 0x8, R0 ;  /* 0x0000000805077824 */ /* 0x040fe400078e0200 */
[----:B------:R-:W-:Y:S02]  /*9450*/  VIADD R5, R5, 0x1 ;  /* 0x0000000105057836 */ /* 0x000fe40000000000 */
[----:B------:R-:W0:Y:S03]  /*9460*/  SYNCS.PHASECHK.TRANS64.TRYWAIT P0, [R7+URZ], R2 ;  /* 0x00000002070075a7 */ /* 0x000e26000800017f */
[----:B------:R-:W-:-:S04]  /*9470*/  ISETP.NE.AND P1, PT, R5, 0x4, PT ;  /* 0x000000040500780c */ /* 0x000fc80003f25270 */
[----:B------:R-:W-:Y:S02]  /*9480*/  SEL R3, RZ, 0x1, P1 ;  /* 0x00000001ff037807 */ /* 0x000fe40000800000 */
[----:B------:R-:W-:Y:S02]  /*9490*/  SEL R5, R5, RZ, P1 ;  /* 0x000000ff05057207 */ /* 0x000fe40000800000 */
[----:B------:R-:W-:-:S03]  /*94a0*/  LOP3.LUT R12, R12, R3, RZ, 0x3c, !PT ;  /* 0x000000030c0c7212 */ /* 0x000fc600078e3cff */
[----:B------:R-:W-:Y:S01]  /*94b0*/  IMAD R9, R5, 0x8, R0 ;  /* 0x0000000805097824 */ /* 0x000fe200078e0200 */
[----:B------:R-:W-:Y:S01]  /*94c0*/  SHF.L.U32 R4, R12, 0x1f, RZ ;  /* 0x0000001f0c047819 */ /* 0x000fe200000006ff */
[----:B0-----:R-:W-:Y:S06]  /*94d0*/  @!P0 BRA `(.L_x_186) ;  /* 0x0000000000e88947 */ /* 0x001fec0003800000 */
.L_x_197:
[----:B------:R-:W1:Y:S01]  /*94e0*/  SYNCS.PHASECHK.TRANS64.TRYWAIT P0, [R9+URZ], R4 ;  /* 0x00000004090075a7 */ /* 0x000e62000800017f */
[----:B0-----:R-:W-:-:S05]  /*94f0*/  VIADD R2, R5, 0x1 ;  /* 0x0000000105027836 */ /* 0x001fca0000000000 */
[----:B------:R-:W-:-:S04]  /*9500*/  ISETP.NE.AND P1, PT, R2, 0x4, PT ;  /* 0x000000040200780c */ /* 0x000fc80003f25270 */
[----:B------:R-:W-:Y:S02]  /*9510*/  SEL R3, RZ, 0x1, P1 ;  /* 0x00000001ff037807 */ /* 0x000fe40000800000 */
[----:B------:R-:W-:Y:S02]  /*9520*/  SEL R7, R2, RZ, P1 ;  /* 0x000000ff02077207 */ /* 0x000fe40000800000 */
[----:B------:R-:W-:-:S03]  /*9530*/  LOP3.LUT R11, R12, R3, RZ, 0x3c, !PT ;  /* 0x000000030c0b7212 */ /* 0x000fc600078e3cff */
[----:B------:R-:W-:Y:S01]  /*9540*/  IMAD R6, R7, 0x8, R0 ;  /* 0x0000000807067824 */ /* 0x000fe200078e0200 */
[----:B------:R-:W-:Y:S01]  /*9550*/  SHF.L.U32 R5, R11, 0x1f, RZ ;  /* 0x0000001f0b057819 */ /* 0x000fe200000006ff */
[----:B-1----:R-:W-:Y:S06]  /*9560*/  @!P0 BRA `(.L_x_187) ;  /* 0x0000000000d88947 */ /* 0x002fec0003800000 */
.L_x_198:
[----:B------:R-:W1:Y:S01]  /*9570*/  SYNCS.PHASECHK.TRANS64.TRYWAIT P0, [R6+URZ], R5 ;  /* 0x00000005060075a7 */ /* 0x000e62000800017f */
[----:B------:R-:W-:-:S05]  /*9580*/  VIADD R2, R7, 0x1 ;  /* 0x0000000107027836 */ /* 0x000fca0000000000 */
[----:B------:R-:W-:-:S04]  /*9590*/  ISETP.NE.AND P1, PT, R2, 0x4, PT ;  /* 0x000000040200780c */ /* 0x000fc80003f25270 */
[----:B0-----:R-:W-:Y:S02]  /*95a0*/  SEL R4, RZ, 0x1, P1 ;  /* 0x00000001ff047807 */ /* 0x001fe40000800000 */
[----:B------:R-:W-:Y:S02]  /*95b0*/  SEL R3, R2, RZ, P1 ;  /* 0x000000ff02037207 */ /* 0x000fe40000800000 */
[----:B------:R-:W-:Y:S01]  /*95c0*/  LOP3.LUT R4, R11, R4, RZ, 0x3c, !PT ;  /* 0x000000040b047212 */ /* 0x000fe200078e3cff */
[----:B-1----:R-:W-:Y:S06]  /*95d0*/  @!P0 BRA `(.L_x_188) ;  /* 0x0000000000d08947 */ /* 0x002fec0003800000 */
.L_x_199:
[----:B------:R-:W-:Y:S01]  /*95e0*/  IMAD R3, R3, 0x8, R0 ;  /* 0x0000000803037824 */ /* 0x000fe200078e0200 */
[----:B------:R-:W-:-:S07]  /*95f0*/  SHF.L.U32 R0, R4, 0x1f, RZ ;  /* 0x0000001f04007819 */ /* 0x000fce00000006ff */
.L_x_189:
[----:B-1----:R1:W2:Y:S02]  /*9600*/  SYNCS.PHASECHK.TRANS64.TRYWAIT P0, [R3+URZ], R0 ;  /* 0x00000000030075a7 */ /* 0x0022a4000800017f */
[----:B--2---:R-:W-:Y:S05]  /*9610*/  @!P0 NANOSLEEP.SYNCS 0x989680 ;  /* 0x009896800000895d */ /* 0x004fea0003900000 */
[----:B------:R-:W2:Y:S02]  /*9620*/  @!P0 SYNCS.PHASECHK.TRANS64 P0, [R3+URZ], R0 ;  /* 0x00000000030085a7 */ /* 0x000ea4000800007f */
[----:B--2---:R-:W-:Y:S05]  /*9630*/  @!P0 BRA `(.L_x_189) ;  /* 0xfffffffc00f08947 */ /* 0x004fea000383ffff */
.L_x_184:
[----:B------:R-:W-:Y:S05]  /*9640*/  BSYNC B0 ;  /* 0x0000000000007941 */ /* 0x000fea0003800000 */
.L_x_183:
[----:B------:R-:W-:Y:S05]  /*9650*/  EXIT ;  /* 0x000000000000794d */ /* 0x000fea0003800000 */
.L_x_17:
[----:B-1----:R-:W-:-:S04]  /*9660*/  IMAD.U32 R11, RZ, RZ, UR6 ;  /* 0x00000006ff0b7e24 */ /* 0x002fc8000f8e00ff */
[----:B------:R1:W4:Y:S03]  /*9670*/  SYNCS.PHASECHK.TRANS64.TRYWAIT P0, [R11+URZ], R10 ;  /* 0x0000000a0b0075a7 */ /* 0x000326000800017f */
[----:B----4-:R-:W-:Y:S05]  /*9680*/  @!P0 NANOSLEEP.SYNCS 0x989680 ;  /* 0x009896800000895d */ /* 0x010fea0003900000 */
[----:B------:R-:W4:Y:S02]  /*9690*/  @!P0 SYNCS.PHASECHK.TRANS64 P0, [R11+URZ], R10 ;  /* 0x0000000a0b0085a7 */ /* 0x000f24000800007f */
[----:B----4-:R-:W-:Y:S05]  /*96a0*/  @!P0 BRA `(.L_x_17) ;  /* 0xfffffffc00ec8947 */ /* 0x010fea000383ffff */
[----:B------:R-:W-:Y:S05]  /*96b0*/  BRA `(.L_x_16) ;  /* 0xffffff7c00a47947 */ /* 0x000fea000383ffff */
.L_x_23:
[----:B-1----:R-:W-:-:S04]  /*96c0*/  IMAD.U32 R12, RZ, RZ, UR14 ;  /* 0x0000000eff0c7e24 */ /* 0x002fc8000f8e00ff */
[----:B------:R1:W4:Y:S03]  /*96d0*/  SYNCS.PHASECHK.TRANS64.TRYWAIT P0, [R12+URZ], R11 ;  /* 0x0000000b0c0075a7 */ /* 0x000326000800017f */
[----:B----4-:R-:W-:Y:S05]  /*96e0*/  @!P0 NANOSLEEP.SYNCS 0x989680 ;  /* 0x009896800000895d */ /* 0x010fea0003900000 */
[----:B------:R-:W4:Y:S02]  /*96f0*/  @!P0 SYNCS.PHASECHK.TRANS64 P0, [R12+URZ], R11 ;  /* 0x0000000b0c0085a7 */ /* 0x000f24000800007f */
[----:B----4-:R-:W-:Y:S05]  /*9700*/  @!P0 BRA `(.L_x_23) ;  /* 0xfffffffc00ec8947 */ /* 0x010fea000383ffff */
[----:B------:R-:W-:Y:S05]  /*9710*/  BRA `(.L_x_22) ;  /* 0xffffff8800587947 */ /* 0x000fea000383ffff */
.L_x_170:
[----:B------:R-:W-:Y:S01]  /*9720*/  BSSY B1, `(.L_x_190) ;  /* 0x0000006000017945 */ /* 0x000fe20003800000 */
[----:B------:R-:W-:-:S07]  /*9730*/  IMAD.MOV.U32 R0, RZ, RZ, -0x1 ;  /* 0xffffffffff007424 */ /* 0x000fce00078e00ff */
[----:B------:R-:W-:Y:S05]  /*9740*/  WARPSYNC.COLLECTIVE R0, `(.L_x_191) ;  /* 0x00000000000c7348 */ /* 0x000fea0003c00000 */
[----:B------:R-:W-:Y:S02]  /*9750*/  ELECT P1, UR62, PT ;  /* 0x00000000003e782f */ /* 0x000fe40003820000 */
[----:B------:R-:W-:Y:S01]  /*9760*/  MOV R0, UR62 ;  /* 0x0000003e00007c02 */ /* 0x000fe20008000f00 */
[----:B------:R-:W-:Y:S10]  /*9770*/  ENDCOLLECTIVE ;  /* 0x000000000000791b */ /* 0x000ff40003800000 */
.L_x_191:
[----:B------:R-:W-:Y:S05]  /*9780*/  BSYNC B1 ;  /* 0x0000000000017941 */ /* 0x000fea0003800000 */
.L_x_190:
[----:B------:R-:W-:Y:S05]  /*9790*/  BRA `(.L_x_192) ;  /* 0xfffffff000407947 */ /* 0x000fea000383ffff */
.L_x_173:
[----:B-1----:R1:W2:Y:S02]  /*97a0*/  SYNCS.PHASECHK.TRANS64.TRYWAIT P1, [R18+URZ+0x20], R9 ;  /* 0x00002009120075a7 */ /* 0x0022a4000802017f */
[----:B--2---:R-:W-:Y:S05]  /*97b0*/  @!P1 NANOSLEEP.SYNCS 0x989680 ;  /* 0x009896800000995d */ /* 0x004fea0003900000 */
[----:B------:R-:W2:Y:S02]  /*97c0*/  @!P1 SYNCS.PHASECHK.TRANS64 P1, [R18+URZ+0x20], R9 ;  /* 0x00002009120095a7 */ /* 0x000ea4000802007f */
[----:B--2---:R-:W-:Y:S05]  /*97d0*/  @!P1 BRA `(.L_x_173) ;  /* 0xfffffffc00f09947 */ /* 0x004fea000383ffff */
[----:B------:R-:W-:Y:S05]  /*97e0*/  BRA `(.L_x_193) ;  /* 0xfffffff000747947 */ /* 0x000fea000383ffff */
.L_x_182:
[----:B------:R-:W-:Y:S01]  /*97f0*/  BSSY B0, `(.L_x_194) ;  /* 0x0000006000007945 */ /* 0x000fe20003800000 */
[----:B------:R-:W-:-:S07]  /*9800*/  IMAD.MOV.U32 R0, RZ, RZ, -0x1 ;  /* 0xffffffffff007424 */ /* 0x000fce00078e00ff */
[----:B------:R-:W-:Y:S05]  /*9810*/  WARPSYNC.COLLECTIVE R0, `(.L_x_195) ;  /* 0x00000000000c7348 */ /* 0x000fea0003c00000 */
[----:B------:R-:W-:Y:S02]  /*9820*/  ELECT P1, UR62, PT ;  /* 0x00000000003e782f */ /* 0x000fe40003820000 */
[----:B------:R-:W-:Y:S01]  /*9830*/  MOV R0, UR62 ;  /* 0x0000003e00007c02 */ /* 0x000fe20008000f00 */
[----:B------:R-:W-:Y:S10]  /*9840*/  ENDCOLLECTIVE ;  /* 0x000000000000791b */ /* 0x000ff40003800000 */
.L_x_195:
[----:B------:R-:W-:Y:S05]  /*9850*/  BSYNC B0 ;  /* 0x0000000000007941 */ /* 0x000fea0003800000 */
.L_x_194:
[----:B------:R-:W-:Y:S01]  /*9860*/  PLOP3.LUT P0, PT, P1, PT, PT, 0x80, 0x0 ;  /* 0x000000000000781c */ /* 0x000fe20000f0f070 */
[----:B------:R-:W-:-:S12]  /*9870*/  BRA `(.L_x_196) ;  /* 0xfffffff800c47947 */ /* 0x000fd8000383ffff */
.L_x_186:
[----:B0-----:R0:W1:Y:S02]  /*9880*/  SYNCS.PHASECHK.TRANS64.TRYWAIT P0, [R7+URZ], R2 ;  /* 0x00000002070075a7 */ /* 0x001064000800017f */
[----:B-1----:R-:W-:Y:S05]  /*9890*/  @!P0 NANOSLEEP.SYNCS 0x989680 ;  /* 0x009896800000895d */ /* 0x002fea0003900000 */
[----:B------:R-:W1:Y:S02]  /*98a0*/  @!P0 SYNCS.PHASECHK.TRANS64 P0, [R7+URZ], R2 ;  /* 0x00000002070085a7 */ /* 0x000e64000800007f */
[----:B-1----:R-:W-:Y:S05]  /*98b0*/  @!P0 BRA `(.L_x_186) ;  /* 0xfffffffc00f08947 */ /* 0x002fea000383ffff */
[----:B------:R-:W-:Y:S05]  /*98c0*/  BRA `(.L_x_197) ;  /* 0xfffffffc00047947 */ /* 0x000fea000383ffff */
.L_x_187:
[----:B0-----:R0:W1:Y:S02]  /*98d0*/  SYNCS.PHASECHK.TRANS64.TRYWAIT P0, [R9+URZ], R4 ;  /* 0x00000004090075a7 */ /* 0x001064000800017f */
[----:B-1----:R-:W-:Y:S05]  /*98e0*/  @!P0 NANOSLEEP.SYNCS 0x989680 ;  /* 0x009896800000895d */ /* 0x002fea0003900000 */
[----:B------:R-:W1:Y:S02]  /*98f0*/  @!P0 SYNCS.PHASECHK.TRANS64 P0, [R9+URZ], R4 ;  /* 0x00000004090085a7 */ /* 0x000e64000800007f */
[----:B-1----:R-:W-:Y:S05]  /*9900*/  @!P0 BRA `(.L_x_187) ;  /* 0xfffffffc00f08947 */ /* 0x002fea000383ffff */
[----:B------:R-:W-:Y:S05]  /*9910*/  BRA `(.L_x_198) ;  /* 0xfffffffc00147947 */ /* 0x000fea000383ffff */
.L_x_188:
[----:B0-----:R0:W1:Y:S02]  /*9920*/  SYNCS.PHASECHK.TRANS64.TRYWAIT P0, [R6+URZ], R5 ;  /* 0x00000005060075a7 */ /* 0x001064000800017f */
[----:B-1----:R-:W-:Y:S05]  /*9930*/  @!P0 NANOSLEEP.SYNCS 0x989680 ;  /* 0x009896800000895d */ /* 0x002fea0003900000 */
[----:B------:R-:W1:Y:S02]  /*9940*/  @!P0 SYNCS.PHASECHK.TRANS64 P0, [R6+URZ], R5 ;  /* 0x00000005060085a7 */ /* 0x000e64000800007f */
[----:B-1----:R-:W-:Y:S05]  /*9950*/  @!P0 BRA `(.L_x_188) ;  /* 0xfffffffc00f08947 */ /* 0x002fea000383ffff */
[----:B------:R-:W-:Y:S05]  /*9960*/  BRA `(.L_x_199) ;  /* 0xfffffffc001c7947 */ /* 0x000fea000383ffff */
.L_x_200:
[----:B------:R-:W-:-:S00]  /*9970*/  BRA `(.L_x_200) ;  /* 0xfffffffc00fc7947 */ /* 0x000fc0000383ffff */
[----:B------:R-:W-:-:S00]  /*9980*/  NOP ;  /* 0x0000000000007918 */ /* 0x000fc00000000000 */
[----:B------:R-:W-:-:S00]  /*9990*/  NOP ;  /* 0x0000000000007918 */ /* 0x000fc00000000000 */
[----:B------:R-:W-:-:S00]  /*99a0*/  NOP ;  /* 0x0000000000007918 */ /* 0x000fc00000000000 */
[----:B------:R-:W-:-:S00]  /*99b0*/  NOP ;  /* 0x0000000000007918 */ /* 0x000fc00000000000 */
[----:B------:R-:W-:-:S00]  /*99c0*/  NOP ;  /* 0x0000000000007918 */ /* 0x000fc00000000000 */
[----:B------:R-:W-:-:S00]  /*99d0*/  NOP ;  /* 0x0000000000007918 */ /* 0x000fc00000000000 */
[----:B------:R-:W-:-:S00]  /*99e0*/  NOP ;  /* 0x0000000000007918 */ /* 0x000fc00000000000 */
[----:B------:R-:W-:-:S00]  /*99f0*/  NOP ;  /* 0x0000000000007918 */ /* 0x000fc00000000000 */
.L_x_201:


//--------------------- .nv.shared._ZN7cutlass13device_kernelINS_4gemm6kernel13GemmUniversalIN4cute5tupleIJiiiiEEENS1_10collective13CollectiveMmaINS1_37MainloopSm90TmaGmmaWarpSpecializedFP8ILi4ENS5_IJNS4_1CILi1EEESB_SB_EEENS1_35KernelTmaWarpSpecializedCooperativeEEENS5_IJNSA_ILi256EEENSA_ILi64EEENSA_ILi128EEEEEENS_12float_e4m3_tENS5_IJlSB_lEEESJ_SK_NS4_8TiledMMAINS4_8MMA_AtomIJNS4_4SM904GMMA30MMA_64x64x32_F32E4M3E4M3_SS_TNILNSO_7ScaleInE1ELSQ_1EEEEEENS4_6LayoutINS5_IJNSA_ILi2EEESB_SB_EEENS5_IJSB_NSA_ILi0EEESW_EEEEENS5_IJNS4_10UnderscoreESZ_SZ_EEEEENS4_13SM90_TMA_LOADENS4_14ComposedLayoutINS4_7SwizzleILi3ELi4ELi3EEENS4_18smem_ptr_flag_bitsILi8EEENST_INS5_IJNSA_ILi8EEESH_EEENS5_IJSH_SB_EEEEEEEvNS4_8identityES12_S1C_vS1D_EENS_8epilogue10collective6detail29Sm90TmaWarpSpecializedAdapterINS1G_15DefaultEpilogueISJ_SK_SK_NS1F_6thread17LinearCombinationISJ_Li1EffLNS1K_9ScaleType4KindE0ELNS_15FloatRoundStyleE2ESJ_EENS1_15EpilogueDefaultEEEEEvvEEEEvNT_6ParamsE --------------------------
	.section	.nv.shared._ZN7cutlass13device_kernelINS_4gemm6kernel13GemmUniversalIN4cute5tupleIJiiiiEEENS1_10collective13CollectiveMmaINS1_37MainloopSm90TmaGmmaWarpSpecializedFP8ILi4ENS5_IJNS4_1CILi1EEESB_SB_EEENS1_35KernelTmaWarpSpecializedCooperativeEEENS5_IJNSA_ILi256EEENSA_ILi64EEENSA_ILi128EEEEEENS_12float_e4m3_tENS5_IJlSB_lEEESJ_SK_NS4_8TiledMMAINS4_8MMA_AtomIJNS4_4SM904GMMA30MMA_64x64x32_F32E4M3E4M3_SS_TNILNSO_7ScaleInE1ELSQ_1EEEEEENS4_6LayoutINS5_IJNSA_ILi2EEESB_SB_EEENS5_IJSB_NSA_ILi0EEESW_EEEEENS5_IJNS4_10UnderscoreESZ_SZ_EEEEENS4_13SM90_TMA_LOADENS4_14ComposedLayoutINS4_7SwizzleILi3ELi4ELi3EEENS4_18smem_ptr_flag_bitsILi8EEENST_INS5_IJNSA_ILi8EEESH_EEENS5_IJSH_SB_EEEEEEEvNS4_8identityES12_S1C_vS1D_EENS_8epilogue10collective6detail29Sm90TmaWarpSpecializedAdapterINS1G_15DefaultEpilogueISJ_SK_SK_NS1F_6thread17LinearCombinationISJ_Li1EffLNS1K_9ScaleType4KindE0ELNS_15FloatRoundStyleE2ESJ_EENS1_15EpilogueDefaultEEEEEvvEEEEvNT_6ParamsE,"aw",@nobits
	.sectionflags	@""
	.align	16
	.zero		1024


//--------------------- .nv.shared.reserved.0     --------------------------
	.section	.nv.shared.reserved.0,"aw",@nobits
	.weak		__nv_reservedSMEM_offset_0_alias
	.size		__nv_reservedSMEM_offset_0_alias, 0, 0
	.other		__nv_reservedSMEM_offset_0_alias,@"STO_CUDA_RESERVED_SHARED STV_DEFAULT"
__nv_reservedSMEM_offset_0_alias:
	.zero		0


//--------------------- .nv.global                --------------------------
	.section	.nv.global,"aw",@nobits
.nv.global:
	.type		_ZN40_INTERNAL_5becc0ed_4_k_cu_6f50eba9_211314cute1_E,@object
	.size		_ZN40_INTERNAL_5becc0ed_4_k_cu_6f50eba9_211314cute1_E,(_ZN40_INTERNAL_5becc0ed_4_k_cu_6f50eba9_211314cuda3std3__45__cpo6cbeginE - _ZN40_INTERNAL_5becc0ed_4_k_cu_6f50eba9_211314cute1_E)
_ZN40_INTERNAL_5becc0ed_4_k_cu_6f50eba9_211314cute1_E:
	.zero		1
	.type		_ZN40_INTERNAL_5becc0ed_4_k_cu_6f50eba9_211314cuda3std3__45__cpo6cbeginE,@object
	.size		_ZN40_INTERNAL_5becc0ed_4_k_cu_6f50eba9_211314cuda3std3__45__cpo6cbeginE,(_ZN40_INTERNAL_5becc0ed_4_k_cu_6f50eba9_211314cuda3std3__48in_placeE - _ZN40_INTERNAL_5becc0ed_4_k_cu_6f50eba9_211314cuda3std3__45__cpo6cbeginE)
_ZN40_INTERNAL_5becc0ed_4_k_cu_6f50eba9_211314cuda3std3__45__cpo6cbeginE:
	.zero		1
	.type		_ZN40_INTERNAL_5becc0ed_4_k_cu_6f50eba9_211314cuda3std3__48in_placeE,@object
	.size		_ZN40_INTERNAL_5becc0ed_4_k_cu_6f50eba9_211314cuda3std3__48in_placeE,(_ZN40_INTERNAL_5becc0ed_4_k_cu_6f50eba9_211314cuda3std6ranges3__45__cpo9iter_moveE - _ZN40_INTERNAL_5becc0ed_4_k_cu_6f50eba9_211314cuda3std3__48in_placeE)
_ZN40_INTERNAL_5becc0ed_4_k_cu_6f50eba9_211314cuda3std3__48in_placeE:
	.zero		1
	.type		_ZN40_INTERNAL_5becc0ed_4_k_cu_6f50eba9_211314cuda3std6ranges3__45__cpo9iter_moveE,@object
	.size		_ZN40_INTERNAL_5becc0ed_4_k_cu_6f50eba9_211314cuda3std6ranges3__45__cpo9iter_moveE,(_ZN40_INTERNAL_5becc0ed_4_k_cu_6f50eba9_211314cuda3std3__45__cpo5beginE - _ZN40_INTERNAL_5becc0ed_4_k_cu_6f50eba9_211314cuda3std6ranges3__45__cpo9iter_moveE)
_ZN40_INTERNAL_5becc0ed_4_k_cu_6f50eba9_211314cuda3std6ranges3__45__cpo9iter_moveE:
	.zero		1
	.type		_ZN40_INTERNAL_5becc0ed_4_k_cu_6f50eba9_211314cuda3std3__45__cpo5beginE,@object
	.size		_ZN40_INTERNAL_5becc0ed_4_k_cu_6f50eba9_211314cuda3std3__45__cpo5beginE,(_ZN40_INTERNAL_5becc0ed_4_k_cu_6f50eba9_211314cuda3std3__442_GLOBAL__N__5becc0ed_4_k_cu_6f50eba9_211316ignoreE - _ZN40_INTERNAL_5becc0ed_4_k_cu_6f50eba9_211314cuda3std3__45__cpo5beginE)
_ZN40_INTERNAL_5becc0ed_4_k_cu_6f50eba9_211314cuda3std3__45__cpo5beginE:
	.zero		1
	.type		_ZN40_INTERNAL_5becc0ed_4_k_cu_6f50eba9_211314cuda3std3__442_GLOBAL__N__5becc0ed_4_k_cu_6f50eba9_211316ignoreE,@object
	.size		_ZN40_INTERNAL_5becc0ed_4_k_cu_6f50eba9_211314cuda3std3__442_GLOBAL__N__5becc0ed_4_k_cu_6f50eba9_211316ignoreE,(_ZN40_INTERNAL_5becc0ed_4_k_cu_6f50eba9_211314cute7productE - _ZN40_INTERNAL_5becc0ed_4_k_cu_6f50eba9_211314cuda3std3__442_GLOBAL__N__5becc0ed_4_k_cu_6f50eba9_211316ignoreE)
_ZN40_INTERNAL_5becc0ed_4_k_cu_6f50eba9_211314cuda3std3__442_GLOBAL__N__5becc0ed_4_k_cu_6f50eba9_211316ignoreE:
	.zero		1
	.type		_ZN40_INTERNAL_5becc0ed_4_k_cu_6f50eba9_211314cute7productE,@object
	.size		_ZN40_INTERNAL_5becc0ed_4_k_cu_6f50eba9_211314cute7productE,(_ZN40_INTERNAL_5becc0ed_4_k_cu_6f50eba9_211314cuda3std3__45__cpo3endE - _ZN40_INTERNAL_5becc0ed_4_k_cu_6f50eba9_211314cute7productE)
_ZN40_INTERNAL_5becc0ed_4_k_cu_6f50eba9_211314cute7productE:
	.zero		1
	.type		_ZN40_INTERNAL_5becc0ed_4_k_cu_6f50eba9_211314cuda3std3__45__cpo3endE,@object
	.size		_ZN40_INTERNAL_5becc0ed_4_k_cu_6f50eba9_211314cuda3std3__45__cpo3endE,(_ZN40_INTERNAL_5becc0ed_4_k_cu_6f50eba9_211314cuda3std3__419piecewise_constructE - _ZN40_INTERNAL_5becc0ed_4_k_cu_6f50eba9_211314cuda3std3__45__cpo3endE)
_ZN40_INTERNAL_5becc0ed_4_k_cu_6f50eba9_211314cuda3std3__45__cpo3endE:
	.zero		1
	.type		_ZN40_INTERNAL_5becc0ed_4_k_cu_6f50eba9_211314cuda3std3__419piecewise_constructE,@object
	.size		_ZN40_INTERNAL_5becc0ed_4_k_cu_6f50eba9_211314cuda3std3__419piecewise_constructE,(_ZN40_INTERNAL_5becc0ed_4_k_cu_6f50eba9_211314cuda3std3__45__cpo4cendE - _ZN40_INTERNAL_5becc0ed_4_k_cu_6f50eba9_211314cuda3std3__419piecewise_constructE)
_ZN40_INTERNAL_5becc0ed_4_k_cu_6f50eba9_211314cuda3std3__419piecewise_constructE:
	.zero		1
	.type		_ZN40_INTERNAL_5becc0ed_4_k_cu_6f50eba9_211314cuda3std3__45__cpo4cendE,@object
	.size		_ZN40_INTERNAL_5becc0ed_4_k_cu_6f50eba9_211314cuda3std3__45__cpo4cendE,(_ZN40_INTERNAL_5becc0ed_4_k_cu_6f50eba9_211314cuda3std6ranges3__45__cpo4swapE - _ZN40_INTERNAL_5becc0ed_4_k_cu_6f50eba9_211314cuda3std3__45__cpo4cendE)
_ZN40_INTERNAL_5becc0ed_4_k_cu_6f50eba9_211314cuda3std3__45__cpo4cendE:
	.zero		1
	.type		_ZN40_INTERNAL_5becc0ed_4_k_cu_6f50eba9_211314cuda3std6ranges3__45__cpo4swapE,@object
	.size		_ZN40_INTERNAL_5becc0ed_4_k_cu_6f50eba9_211314cuda3std6ranges3__45__cpo4swapE,(.L_7 - _ZN40_INTERNAL_5becc0ed_4_k_cu_6f50eba9_211314cuda3std6ranges3__45__cpo4swapE)
_ZN40_INTERNAL_5becc0ed_4_k_cu_6f50eba9_211314cuda3std6ranges3__45__cpo4swapE:
	.zero		1
.L_7:


//--------------------- .nv.constant0._ZN7cutlass13device_kernelINS_4gemm6kernel13GemmUniversalIN4cute5tupleIJiiiiEEENS1_10collective13CollectiveMmaINS1_37MainloopSm90TmaGmmaWarpSpecializedFP8ILi4ENS5_IJNS4_1CILi1EEESB_SB_EEENS1_35KernelTmaWarpSpecializedCooperativeEEENS5_IJNSA_ILi256EEENSA_ILi64EEENSA_ILi128EEEEEENS_12float_e4m3_tENS5_IJlSB_lEEESJ_SK_NS4_8TiledMMAINS4_8MMA_AtomIJNS4_4SM904GMMA30MMA_64x64x32_F32E4M3E4M3_SS_TNILNSO_7ScaleInE1ELSQ_1EEEEEENS4_6LayoutINS5_IJNSA_ILi2EEESB_SB_EEENS5_IJSB_NSA_ILi0EEESW_EEEEENS5_IJNS4_10UnderscoreESZ_SZ_EEEEENS4_13SM90_TMA_LOADENS4_14ComposedLayoutINS4_7SwizzleILi3ELi4ELi3EEENS4_18smem_ptr_flag_bitsILi8EEENST_INS5_IJNSA_ILi8EEESH_EEENS5_IJSH_SB_EEEEEEEvNS4_8identityES12_S1C_vS1D_EENS_8epilogue10collective6detail29Sm90TmaWarpSpecializedAdapterINS1G_15DefaultEpilogueISJ_SK_SK_NS1F_6thread17LinearCombinationISJ_Li1EffLNS1K_9ScaleType4KindE0ELNS_15FloatRoundStyleE2ESJ_EENS1_15EpilogueDefaultEEEEEvvEEEEvNT_6ParamsE --------------------------
	.section	.nv.constant0._ZN7cutlass13device_kernelINS_4gemm6kernel13GemmUniversalIN4cute5tupleIJiiiiEEENS1_10collective13CollectiveMmaINS1_37MainloopSm90TmaGmmaWarpSpecializedFP8ILi4ENS5_IJNS4_1CILi1EEESB_SB_EEENS1_35KernelTmaWarpSpecializedCooperativeEEENS5_IJNSA_ILi256EEENSA_ILi64EEENSA_ILi128EEEEEENS_12float_e4m3_tENS5_IJlSB_lEEESJ_SK_NS4_8TiledMMAINS4_8MMA_AtomIJNS4_4SM904GMMA30MMA_64x64x32_F32E4M3E4M3_SS_TNILNSO_7ScaleInE1ELSQ_1EEEEEENS4_6LayoutINS5_IJNSA_ILi2EEESB_SB_EEENS5_IJSB_NSA_ILi0EEESW_EEEEENS5_IJNS4_10UnderscoreESZ_SZ_EEEEENS4_13SM90_TMA_LOADENS4_14ComposedLayoutINS4_7SwizzleILi3ELi4ELi3EEENS4_18smem_ptr_flag_bitsILi8EEENST_INS5_IJNSA_ILi8EEESH_EEENS5_IJSH_SB_EEEEEEEvNS4_8identityES12_S1C_vS1D_EENS_8epilogue10collective6detail29Sm90TmaWarpSpecializedAdapterINS1G_15DefaultEpilogueISJ_SK_SK_NS1F_6thread17LinearCombinationISJ_Li1EffLNS1K_9ScaleType4KindE0ELNS_15FloatRoundStyleE2ESJ_EENS1_15EpilogueDefaultEEEEEvvEEEEvNT_6ParamsE,"a",@progbits
	.sectionflags	@""
	.align	4
.nv.constant0._ZN7cutlass13device_kernelINS_4gemm6kernel13GemmUniversalIN4cute5tupleIJiiiiEEENS1_10collective13CollectiveMmaINS1_37MainloopSm90TmaGmmaWarpSpecializedFP8ILi4ENS5_IJNS4_1CILi1EEESB_SB_EEENS1_35KernelTmaWarpSpecializedCooperativeEEENS5_IJNSA_ILi256EEENSA_ILi64EEENSA_ILi128EEEEEENS_12float_e4m3_tENS5_IJlSB_lEEESJ_SK_NS4_8TiledMMAINS4_8MMA_AtomIJNS4_4SM904GMMA30MMA_64x64x32_F32E4M3E4M3_SS_TNILNSO_7ScaleInE1ELSQ_1EEEEEENS4_6LayoutINS5_IJNSA_ILi2EEESB_SB_EEENS5_IJSB_NSA_ILi0EEESW_EEEEENS5_IJNS4_10UnderscoreESZ_SZ_EEEEENS4_13SM90_TMA_LOADENS4_14ComposedLayoutINS4_7SwizzleILi3ELi4ELi3EEENS4_18smem_ptr_flag_bitsILi8EEENST_INS5_IJNSA_ILi8EEESH_EEENS5_IJSH_SB_EEEEEEEvNS4_8identityES12_S1C_vS1D_EENS_8epilogue10collective6detail29Sm90TmaWarpSpecializedAdapterINS1G_15DefaultEpilogueISJ_SK_SK_NS1F_6thread17LinearCombinationISJ_Li1EffLNS1K_9ScaleType4KindE0ELNS_15FloatRoundStyleE2ESJ_EENS1_15EpilogueDefaultEEEEEvvEEEEvNT_6ParamsE:
	.zero		1664


//--------------------- SYMBOLS --------------------------

	.type		.nv.reservedSmem.offset0,@object
	.size		.nv.reservedSmem.offset0,0x4
